def matmul_kernel(
    a_ptr,
    b_ptr,
    c_ptr,
    M,
    N,
    K,
    stride_am,
    stride_ak,
    stride_bk,
    stride_bn,
    stride_cm,
    stride_cn,
    BLOCK_M: tl.constexpr,
    BLOCK_N: tl.constexpr,
    BLOCK_K: tl.constexpr,
    GROUP_M: tl.constexpr,
):
    pid = tl.program_id(axis=0)
    num_pid_m = tl.cdiv(M, BLOCK_M)
    num_pid_n = tl.cdiv(N, BLOCK_N)
    num_pid_in_group = GROUP_M * num_pid_n
    group_id = pid // num_pid_in_group
    first_pid_m = group_id * GROUP_M
    group_size_m = min(num_pid_m - first_pid_m, GROUP_M)
    pid_m = first_pid_m + ((pid % num_pid_in_group) % group_size_m)
    pid_n = (pid % num_pid_in_group) // group_size_m

    offs_am = (pid_m * BLOCK_M + tl.arange(0, BLOCK_M)) % M
    offs_bn = (pid_n * BLOCK_N + tl.arange(0, BLOCK_N)) % N
    offs_k = tl.arange(0, BLOCK_K)
    a_ptrs = a_ptr + offs_am[:, None] * stride_am + offs_k[None, :] * stride_ak
    b_ptrs = b_ptr + offs_k[:, None] * stride_bk + offs_bn[None, :] * stride_bn

    acc = tl.zeros((BLOCK_M, BLOCK_N), dtype=tl.float32)
    for kk in range(0, tl.cdiv(K, BLOCK_K)):
        a = tl.load(a_ptrs, mask=offs_k[None, :] < K - kk * BLOCK_K, other=0.0)
        b = tl.load(b_ptrs, mask=offs_k[:, None] < K - kk * BLOCK_K, other=0.0)
        acc = tl.dot(a, b, acc)
        a_ptrs += BLOCK_K * stride_ak
        b_ptrs += BLOCK_K * stride_bk

    c = acc.to(c_ptr.dtype.element_ty)
    offs_cm = pid_m * BLOCK_M + tl.arange(0, BLOCK_M)
    offs_cn = pid_n * BLOCK_N + tl.arange(0, BLOCK_N)
    c_ptrs = c_ptr + offs_cm[:, None] * stride_cm + offs_cn[None, :] * stride_cn
    mask = (offs_cm[:, None] < M) & (offs_cn[None, :] < N)
    tl.store(c_ptrs, c, mask=mask)

# config = {"BLOCK_K": 32, "BLOCK_M": 32, "BLOCK_N": 256, "GROUP_M": 8, "arch": "sm_80", "dtype": "bf16", "num_ctas": 1, "num_stages": 3, "num_warps": 4}
# arch = sm_80


// ===== COMPILED SASS (sm_80) =====

	.target	sm_80

	.elftype	@"ET_EXEC"


//--------------------- .note.nv.tkinfo           --------------------------
	.section	.note.nv.tkinfo,"",@"SHT_NOTE"
	.sectionflags	@"SHF_NOTE_NV_TKINFO"
	.tkinfo
        /*0018*/ 	.word	0x00000002
        /*0030*/ 	.string	""
        /*0030*/ 	.string	"ptxas"
        /*0030*/ 	.string	"Cuda compilation tools, release 13.0, V13.0.88"
        /*0030*/ 	.string	"Build cuda_13.0.r13.0/compiler.36424714_0"
        /*0030*/ 	.string	"-v  -suppress-debug-info  -lineinfo  -arch sm_80 "



//--------------------- .note.nv.cuinfo           --------------------------
	.section	.note.nv.cuinfo,"",@"SHT_NOTE"
	.sectionflags	@"SHF_NOTE_NV_CUINFO"
        /*0018*/ 	.short	0x0002
        /*001a*/ 	.short	0x0050
        /*001c*/ 	.short	0x0082
	.zero		2


//--------------------- .nv.info                  --------------------------
	.section	.nv.info,"",@"SHT_CUDA_INFO"
	.align	4


	//----- nvinfo : EIATTR_REGCOUNT
	.align		4
        /*0000*/ 	.byte	0x04, 0x2f
        /*0002*/ 	.short	(.L_1 - .L_0)
	.align		4
.L_0:
        /*0004*/ 	.word	index@(matmul_kernel)
        /*0008*/ 	.word	0x000000ff


	//----- nvinfo : EIATTR_FRAME_SIZE
	.align		4
.L_1:
        /*000c*/ 	.byte	0x04, 0x11
        /*000e*/ 	.short	(.L_3 - .L_2)
	.align		4
.L_2:
        /*0010*/ 	.word	index@(matmul_kernel)
        /*0014*/ 	.word	0x000000c8


	//----- nvinfo : EIATTR_MIN_STACK_SIZE
	.align		4
.L_3:
        /*0018*/ 	.byte	0x04, 0x12
        /*001a*/ 	.short	(.L_5 - .L_4)
	.align		4
.L_4:
        /*001c*/ 	.word	index@(matmul_kernel)
        /*0020*/ 	.word	0x000000c8
.L_5:


//--------------------- .nv.info.matmul_kernel    --------------------------
	.section	.nv.info.matmul_kernel,"",@"SHT_CUDA_INFO"
	.sectionflags	@""
	.align	4


	//----- nvinfo : EIATTR_CUDA_API_VERSION
	.align		4
        /*0000*/ 	.byte	0x04, 0x37
        /*0002*/ 	.short	(.L_7 - .L_6)
.L_6:
        /*0004*/ 	.word	0x00000082


	//----- nvinfo : EIATTR_SW2861232_WAR
	.align		4
.L_7:
        /*0008*/ 	.byte	0x01, 0x35
	.zero		2


	//----- nvinfo : EIATTR_PARAM_CBANK
	.align		4
        /*000c*/ 	.byte	0x04, 0x0a
        /*000e*/ 	.short	(.L_9 - .L_8)
	.align		4
.L_8:
        /*0010*/ 	.word	index@(.nv.constant0.matmul_kernel)
        /*0014*/ 	.short	0x0160
        /*0016*/ 	.short	0x0050


	//----- nvinfo : EIATTR_CBANK_PARAM_SIZE
	.align		4
.L_9:
        /*0018*/ 	.byte	0x03, 0x19
        /*001a*/ 	.short	0x0050


	//----- nvinfo : EIATTR_KPARAM_INFO
	.align		4
        /*001c*/ 	.byte	0x04, 0x17
        /*001e*/ 	.short	(.L_11 - .L_10)
.L_10:
        /*0020*/ 	.word	0x00000000
        /*0024*/ 	.short	0x000d
        /*0026*/ 	.short	0x0048
        /*0028*/ 	.byte	0x00, 0xf4, 0x21, 0x00


	//----- nvinfo : EIATTR_KPARAM_INFO
	.align		4
.L_11:
        /*002c*/ 	.byte	0x04, 0x17
        /*002e*/ 	.short	(.L_13 - .L_12)
.L_12:
        /*0030*/ 	.word	0x00000000
        /*0034*/ 	.short	0x000c
        /*0036*/ 	.short	0x0040
        /*0038*/ 	.byte	0x00, 0xf4, 0x21, 0x00


	//----- nvinfo : EIATTR_KPARAM_INFO
	.align		4
.L_13:
        /*003c*/ 	.byte	0x04, 0x17
        /*003e*/ 	.short	(.L_15 - .L_14)
.L_14:
        /*0040*/ 	.word	0x00000000
        /*0044*/ 	.short	0x000b
        /*0046*/ 	.short	0x0038
        /*0048*/ 	.byte	0x00, 0xf0, 0x11, 0x00


	//----- nvinfo : EIATTR_KPARAM_INFO
	.align		4
.L_15:
        /*004c*/ 	.byte	0x04, 0x17
        /*004e*/ 	.short	(.L_17 - .L_16)
.L_16:
        /*0050*/ 	.word	0x00000000
        /*0054*/ 	.short	0x000a
        /*0056*/ 	.short	0x0034
        /*0058*/ 	.byte	0x00, 0xf0, 0x11, 0x00


	//----- nvinfo : EIATTR_KPARAM_INFO
	.align		4
.L_17:
        /*005c*/ 	.byte	0x04, 0x17
        /*005e*/ 	.short	(.L_19 - .L_18)
.L_18:
        /*0060*/ 	.word	0x00000000
        /*0064*/ 	.short	0x0009
        /*0066*/ 	.short	0x0030
        /*0068*/ 	.byte	0x00, 0xf0, 0x11, 0x00


	//----- nvinfo : EIATTR_KPARAM_INFO
	.align		4
.L_19:
        /*006c*/ 	.byte	0x04, 0x17
        /*006e*/ 	.short	(.L_21 - .L_20)
.L_20:
        /*0070*/ 	.word	0x00000000
        /*0074*/ 	.short	0x0008
        /*0076*/ 	.short	0x002c
        /*0078*/ 	.byte	0x00, 0xf0, 0x11, 0x00


	//----- nvinfo : EIATTR_KPARAM_INFO
	.align		4
.L_21:
        /*007c*/ 	.byte	0x04, 0x17
        /*007e*/ 	.short	(.L_23 - .L_22)
.L_22:
        /*0080*/ 	.word	0x00000000
        /*0084*/ 	.short	0x0007
        /*0086*/ 	.short	0x0028
        /*0088*/ 	.byte	0x00, 0xf0, 0x11, 0x00


	//----- nvinfo : EIATTR_KPARAM_INFO
	.align		4
.L_23:
        /*008c*/ 	.byte	0x04, 0x17
        /*008e*/ 	.short	(.L_25 - .L_24)
.L_24:
        /*0090*/ 	.word	0x00000000
        /*0094*/ 	.short	0x0006
        /*0096*/ 	.short	0x0024
        /*0098*/ 	.byte	0x00, 0xf0, 0x11, 0x00


	//----- nvinfo : EIATTR_KPARAM_INFO
	.align		4
.L_25:
        /*009c*/ 	.byte	0x04, 0x17
        /*009e*/ 	.short	(.L_27 - .L_26)
.L_26:
        /*00a0*/ 	.word	0x00000000
        /*00a4*/ 	.short	0x0005
        /*00a6*/ 	.short	0x0020
        /*00a8*/ 	.byte	0x00, 0xf0, 0x11, 0x00


	//----- nvinfo : EIATTR_KPARAM_INFO
	.align		4
.L_27:
        /*00ac*/ 	.byte	0x04, 0x17
        /*00ae*/ 	.short	(.L_29 - .L_28)
.L_28:
        /*00b0*/ 	.word	0x00000000
        /*00b4*/ 	.short	0x0004
        /*00b6*/ 	.short	0x001c
        /*00b8*/ 	.byte	0x00, 0xf0, 0x11, 0x00


	//----- nvinfo : EIATTR_KPARAM_INFO
	.align		4
.L_29:
        /*00bc*/ 	.byte	0x04, 0x17
        /*00be*/ 	.short	(.L_31 - .L_30)
.L_30:
        /*00c0*/ 	.word	0x00000000
        /*00c4*/ 	.short	0x0003
        /*00c6*/ 	.short	0x0018
        /*00c8*/ 	.byte	0x00, 0xf0, 0x11, 0x00


	//----- nvinfo : EIATTR_KPARAM_INFO
	.align		4
.L_31:
        /*00cc*/ 	.byte	0x04, 0x17
        /*00ce*/ 	.short	(.L_33 - .L_32)
.L_32:
        /*00d0*/ 	.word	0x00000000
        /*00d4*/ 	.short	0x0002
        /*00d6*/ 	.short	0x0010
        /*00d8*/ 	.byte	0x00, 0xf4, 0x21, 0x00


	//----- nvinfo : EIATTR_KPARAM_INFO
	.align		4
.L_33:
        /*00dc*/ 	.byte	0x04, 0x17
        /*00de*/ 	.short	(.L_35 - .L_34)
.L_34:
        /*00e0*/ 	.word	0x00000000
        /*00e4*/ 	.short	0x0001
        /*00e6*/ 	.short	0x0008
        /*00e8*/ 	.byte	0x00, 0xf4, 0x21, 0x00


	//----- nvinfo : EIATTR_KPARAM_INFO
	.align		4
.L_35:
        /*00ec*/ 	.byte	0x04, 0x17
        /*00ee*/ 	.short	(.L_37 - .L_36)
.L_36:
        /*00f0*/ 	.word	0x00000000
        /*00f4*/ 	.short	0x0000
        /*00f6*/ 	.short	0x0000
        /*00f8*/ 	.byte	0x00, 0xf4, 0x21, 0x00


	//----- nvinfo : EIATTR_MAXREG_COUNT
	.align		4
.L_37:
        /*00fc*/ 	.byte	0x03, 0x1b
        /*00fe*/ 	.short	0x00ff


	//----- nvinfo : EIATTR_NUM_BARRIERS
	.align		4
        /*0100*/ 	.byte	0x02, 0x4c
        /*0102*/ 	.byte	0x01
	.zero		1


	//----- nvinfo : EIATTR_ANNOTATIONS
	.align		4
        /*0104*/ 	.byte	0x04, 0x55
        /*0106*/ 	.short	(.L_39 - .L_38)


	//   ....[0]....
.L_38:
        /*0108*/ 	.word	0x00000001
        /*010c*/ 	.byte	0xe0, 0x05, 0x00, 0x00, 0x01, 0x00, 0x00, 0x00, 0x20, 0x06, 0x00, 0x00, 0x01, 0x00, 0x00, 0x00
        /* <DEDUP_REMOVED lines=48> */
        /*041c*/ 	.byte	0x30, 0x92, 0x00, 0x00


	//----- nvinfo : EIATTR_MERCURY_ISA_VERSION
	.align		4
.L_39:
        /*0420*/ 	.byte	0x03, 0x5f
        /*0422*/ 	.short	0x0000


	//----- nvinfo : EIATTR_EXIT_INSTR_OFFSETS
	.align		4
        /*0424*/ 	.byte	0x04, 0x1c
        /*0426*/ 	.short	(.L_41 - .L_40)


	//   ....[0]....
.L_40:
        /*0428*/ 	.word	0x00009880


	//   ....[1]....
        /*042c*/ 	.word	0x000098b0


	//----- nvinfo : EIATTR_REQNTID
	.align		4
.L_41:
        /*0430*/ 	.byte	0x04, 0x10
        /*0432*/ 	.short	(.L_43 - .L_42)
.L_42:
        /*0434*/ 	.word	0x00000080
        /*0438*/ 	.word	0x00000001
        /*043c*/ 	.word	0x00000001
.L_43:


//--------------------- .nv.callgraph             --------------------------
	.section	.nv.callgraph,"",@"SHT_CUDA_CALLGRAPH"
	.align	4
	.sectionentsize	8
	.align		4
        /*0000*/ 	.word	0x00000000
	.align		4
        /*0004*/ 	.word	0xffffffff
	.align		4
        /*0008*/ 	.word	0x00000000
	.align		4
        /*000c*/ 	.word	0xfffffffe
	.align		4
        /*0010*/ 	.word	0x00000000
	.align		4
        /*0014*/ 	.word	0xfffffffd
	.align		4
        /*0018*/ 	.word	0x00000000
	.align		4
        /*001c*/ 	.word	0xfffffffc


//--------------------- .nv.rel.action            --------------------------
	.section	.nv.rel.action,"",@"SHT_CUDA_RELOCINFO"
	.align	8
	.sectionentsize	8
        /*0000*/ 	.byte	0x73, 0x00, 0x00, 0x00, 0x00, 0x00, 0x00, 0x00, 0x00, 0x00, 0x00, 0x11, 0x25, 0x00, 0x05, 0x36


//--------------------- .nv.constant0.matmul_kernel --------------------------
	.section	.nv.constant0.matmul_kernel,"a",@progbits
	.sectionflags	@""
	.align	4
.nv.constant0.matmul_kernel:
	.zero		432


//--------------------- .text.matmul_kernel       --------------------------
	.section	.text.matmul_kernel,"ax",@progbits
	.sectioninfo	@"SHI_REGISTERS=255"
	.align	128
        .global         matmul_kernel
        .type           matmul_kernel,@function
        .size           matmul_kernel,(.L_x_5 - matmul_kernel)
        .other          matmul_kernel,@"STO_CUDA_ENTRY STV_DEFAULT"
matmul_kernel:
.text.matmul_kernel:
[----:B------:R-:W-:-:S03]  /*0000*/  IMAD.MOV.U32 R1, RZ, RZ, c[0x0][0x28] ;  /* 0x00000a00ff017624 */ /* 0x000fc600078e00ff */
[----:B------:R-:W-:Y:S01]  /*0010*/  IMAD.MOV.U32 R0, RZ, RZ, c[0x0][0x17c] ;  /* 0x00005f00ff007624 */ /* 0x000fe200078e00ff */
[----:B------:R-:W0:Y:S01]  /*0020*/  S2R R5, SR_CTAID.X ;  /* 0x0000000000057919 */ /* 0x000e220000002500 */
[----:B------:R-:W-:Y:S01]  /*0030*/  IADD3 R1, R1, -0xc8, RZ ;  /* 0xffffff3801017810 */ /* 0x000fe20007ffe0ff */
[----:B------:R-:W-:Y:S01]  /*0040*/  IMAD.MOV.U32 R158, RZ, RZ, c[0x0][0x180] ;  /* 0x00006000ff9e7624 */ /* 0x000fe200078e00ff */
[----:B------:R-:W-:Y:S01]  /*0050*/  ULDC UR4, c[0x0][0x180] ;  /* 0x0000600000047ab9 */ /* 0x000fe20000000800 */
[----:B------:R-:W-:Y:S01]  /*0060*/  IADD3 R0, R0, 0xff, RZ ;  /* 0x000000ff00007810 */ /* 0x000fe20007ffe0ff */
[----:B------:R-:W1:Y:S01]  /*0070*/  S2R R30, SR_TID.X ;  /* 0x00000000001e7919 */ /* 0x000e620000002100 */
[----:B------:R-:W-:Y:S01]  /*0080*/  ULDC.64 UR6, c[0x0][0x118] ;  /* 0x0000460000067ab9 */ /* 0x000fe20000000a00 */
[----:B------:R-:W-:Y:S02]  /*0090*/  IADD3 R158, R158, 0x1f, RZ ;  /* 0x0000001f9e9e7810 */ /* 0x000fe40007ffe0ff */
[----:B------:R-:W-:-:S04]  /*00a0*/  SHF.R.S32.HI R3, RZ, 0x1f, R0 ;  /* 0x0000001fff037819 */ /* 0x000fc80000011400 */
[----:B------:R-:W-:-:S04]  /*00b0*/  LEA.HI R3, R3, R0, RZ, 0x8 ;  /* 0x0000000003037211 */ /* 0x000fc800078f40ff */
[----:B------:R-:W-:-:S05]  /*00c0*/  SHF.R.S32.HI R3, RZ, 0x8, R3 ;  /* 0x00000008ff037819 */ /* 0x000fca0000011403 */
[----:B------:R-:W-:Y:S01]  /*00d0*/  IMAD.SHL.U32 R4, R3, 0x8, RZ ;  /* 0x0000000803047824 */ /* 0x000fe200078e00ff */
[----:B0-----:R-:W-:-:S04]  /*00e0*/  IABS R8, R5 ;  /* 0x0000000500087213 */ /* 0x001fc80000000000 */
[-C--:B------:R-:W-:Y:S02]  /*00f0*/  IABS R7, R4.reuse ;  /* 0x0000000400077213 */ /* 0x080fe40000000000 */
[----:B------:R-:W-:Y:S02]  /*0100*/  IABS R10, R4 ;  /* 0x00000004000a7213 */ /* 0x000fe40000000000 */
[----:B------:R-:W0:Y:S01]  /*0110*/  I2F.RP R0, R7 ;  /* 0x0000000700007306 */ /* 0x000e220000209400 */
[----:B-1----:R-:W-:Y:S02]  /*0120*/  SHF.R.U32.HI R228, RZ, 0x5, R30 ;  /* 0x00000005ffe47819 */ /* 0x002fe4000001161e */
[----:B------:R-:W-:Y:S02]  /*0130*/  LOP3.LUT R36, R30, 0x1f, RZ, 0xc0, !PT ;  /* 0x0000001f1e247812 */ /* 0x000fe400078ec0ff */
[----:B------:R-:W-:-:S04]  /*0140*/  SGXT.U32 R228, R228, 0x2 ;  /* 0x00000002e4e4781a */ /* 0x000fc80000000000 */
[C---:B------:R-:W-:Y:S02]  /*0150*/  LOP3.LUT R244, R228.reuse, 0x4, RZ, 0xfc, !PT ;  /* 0x00000004e4f47812 */ /* 0x040fe400078efcff */
[C---:B------:R-:W-:Y:S02]  /*0160*/  LOP3.LUT R243, R228.reuse, 0x8, RZ, 0xfc, !PT ;  /* 0x00000008e4f37812 */ /* 0x040fe400078efcff */
[C---:B------:R-:W-:Y:S02]  /*0170*/  LOP3.LUT R242, R228.reuse, 0xc, RZ, 0xfc, !PT ;  /* 0x0000000ce4f27812 */ /* 0x040fe400078efcff */
[C---:B------:R-:W-:Y:S01]  /*0180*/  LOP3.LUT R241, R228.reuse, 0x10, RZ, 0xfc, !PT ;  /* 0x00000010e4f17812 */ /* 0x040fe200078efcff */
[----:B0-----:R-:W0:Y:S01]  /*0190*/  MUFU.RCP R0, R0 ;  /* 0x0000000000007308 */ /* 0x001e220000001000 */
[C---:B------:R-:W-:Y:S02]  /*01a0*/  LOP3.LUT R240, R228.reuse, 0x14, RZ, 0xfc, !PT ;  /* 0x00000014e4f07812 */ /* 0x040fe400078efcff */
[----:B------:R-:W-:-:S02]  /*01b0*/  LOP3.LUT R239, R228, 0x18, RZ, 0xfc, !PT ;  /* 0x00000018e4ef7812 */ /* 0x000fc400078efcff */
[----:B------:R-:W-:Y:S02]  /*01c0*/  LOP3.LUT R238, R228, 0x1c, RZ, 0xfc, !PT ;  /* 0x0000001ce4ee7812 */ /* 0x000fe400078efcff */
[----:B0-----:R-:W-:Y:S01]  /*01d0*/  IADD3 R2, R0, 0xffffffe, RZ ;  /* 0x0ffffffe00027810 */ /* 0x001fe20007ffe0ff */
[----:B------:R-:W-:-:S03]  /*01e0*/  IMAD.MOV R0, RZ, RZ, -R10 ;  /* 0x000000ffff007224 */ /* 0x000fc600078e0a0a */
[----:B------:R0:W1:Y:S02]  /*01f0*/  F2I.FTZ.U32.TRUNC.NTZ R3, R2 ;  /* 0x0000000200037305 */ /* 0x000064000021f000 */
[----:B0-----:R-:W-:Y:S02]  /*0200*/  IMAD.MOV.U32 R2, RZ, RZ, RZ ;  /* 0x000000ffff027224 */ /* 0x001fe400078e00ff */
[----:B-1----:R-:W-:-:S04]  /*0210*/  IMAD.MOV R6, RZ, RZ, -R3 ;  /* 0x000000ffff067224 */ /* 0x002fc800078e0a03 */
[----:B------:R-:W-:Y:S02]  /*0220*/  IMAD R9, R6, R7, RZ ;  /* 0x0000000706097224 */ /* 0x000fe400078e02ff */
[----:B------:R-:W-:Y:S02]  /*0230*/  IMAD.MOV.U32 R6, RZ, RZ, R8 ;  /* 0x000000ffff067224 */ /* 0x000fe400078e0008 */
[----:B------:R-:W-:-:S06]  /*0240*/  IMAD.HI.U32 R3, R3, R9, R2 ;  /* 0x0000000903037227 */ /* 0x000fcc00078e0002 */
[----:B------:R-:W-:-:S04]  /*0250*/  IMAD.HI.U32 R3, R3, R6, RZ ;  /* 0x0000000603037227 */ /* 0x000fc800078e00ff */
[----:B------:R-:W-:-:S05]  /*0260*/  IMAD R0, R3, R0, R6 ;  /* 0x0000000003007224 */ /* 0x000fca00078e0206 */
[----:B------:R-:W-:-:S13]  /*0270*/  ISETP.GT.U32.AND P1, PT, R7, R0, PT ;  /* 0x000000000700720c */ /* 0x000fda0003f24070 */
[----:B------:R-:W-:Y:S01]  /*0280*/  @!P1 IMAD.IADD R0, R0, 0x1, -R7 ;  /* 0x0000000100009824 */ /* 0x000fe200078e0a07 */
[----:B------:R-:W-:Y:S02]  /*0290*/  @!P1 IADD3 R3, R3, 0x1, RZ ;  /* 0x0000000103039810 */ /* 0x000fe40007ffe0ff */
[----:B------:R-:W-:Y:S02]  /*02a0*/  ISETP.NE.AND P1, PT, R4, RZ, PT ;  /* 0x000000ff0400720c */ /* 0x000fe40003f25270 */
[----:B------:R-:W-:Y:S02]  /*02b0*/  ISETP.GE.U32.AND P0, PT, R0, R7, PT ;  /* 0x000000070000720c */ /* 0x000fe40003f06070 */
[----:B------:R-:W-:-:S04]  /*02c0*/  LOP3.LUT R0, R5, R4, RZ, 0x3c, !PT ;  /* 0x0000000405007212 */ /* 0x000fc800078e3cff */
[----:B------:R-:W-:Y:S01]  /*02d0*/  ISETP.GE.AND P2, PT, R0, RZ, PT ;  /* 0x000000ff0000720c */ /* 0x000fe20003f46270 */
[----:B------:R-:W-:-:S05]  /*02e0*/  IMAD.MOV.U32 R0, RZ, RZ, 0x1f ;  /* 0x0000001fff007424 */ /* 0x000fca00078e00ff */
[----:B------:R-:W-:Y:S02]  /*02f0*/  IADD3 R0, R0, c[0x0][0x178], RZ ;  /* 0x00005e0000007a10 */ /* 0x000fe40007ffe0ff */
[----:B------:R-:W-:-:S05]  /*0300*/  @P0 IADD3 R3, R3, 0x1, RZ ;  /* 0x0000000103030810 */ /* 0x000fca0007ffe0ff */
[----:B------:R-:W-:Y:S01]  /*0310*/  IMAD.MOV.U32 R2, RZ, RZ, R3 ;  /* 0x000000ffff027224 */ /* 0x000fe200078e0003 */
[----:B------:R-:W-:-:S03]  /*0320*/  SHF.R.S32.HI R3, RZ, 0x1f, R0 ;  /* 0x0000001fff037819 */ /* 0x000fc60000011400 */
[----:B------:R-:W-:Y:S01]  /*0330*/  @!P2 IMAD.MOV R2, RZ, RZ, -R2 ;  /* 0x000000ffff02a224 */ /* 0x000fe200078e0a02 */
[----:B------:R-:W-:Y:S02]  /*0340*/  @!P1 LOP3.LUT R2, RZ, R4, RZ, 0x33, !PT ;  /* 0x00000004ff029212 */ /* 0x000fe400078e33ff */
[----:B------:R-:W-:-:S03]  /*0350*/  LEA.HI R3, R3, R0, RZ, 0x5 ;  /* 0x0000000003037211 */ /* 0x000fc600078f28ff */
[----:B------:R-:W-:Y:S02]  /*0360*/  IMAD.SHL.U32 R6, R2, 0x8, RZ ;  /* 0x0000000802067824 */ /* 0x000fe400078e00ff */
[----:B------:R-:W-:-:S03]  /*0370*/  IMAD.MOV R2, RZ, RZ, -R2 ;  /* 0x000000ffff027224 */ /* 0x000fc600078e0a02 */
[----:B------:R-:W-:Y:S01]  /*0380*/  LEA.HI.SX32 R3, R3, -R6, 0x1b ;  /* 0x8000000603037211 */ /* 0x000fe200078fdaff */
[----:B------:R-:W-:-:S03]  /*0390*/  IMAD R4, R4, R2, R5 ;  /* 0x0000000204047224 */ /* 0x000fc600078e0205 */
[----:B------:R-:W-:Y:S02]  /*03a0*/  IMNMX R11, R3, 0x8, PT ;  /* 0x00000008030b7817 */ /* 0x000fe40003800200 */
[----:B------:R-:W-:Y:S02]  /*03b0*/  IABS R9, R4 ;  /* 0x0000000400097213 */ /* 0x000fe40000000000 */
[----:B------:R-:W-:-:S04]  /*03c0*/  IABS R7, R11 ;  /* 0x0000000b00077213 */ /* 0x000fc80000000000 */
[----:B------:R-:W0:Y:S08]  /*03d0*/  I2F.RP R0, R7 ;  /* 0x0000000700007306 */ /* 0x000e300000209400 */
[----:B0-----:R-:W0:Y:S02]  /*03e0*/  MUFU.RCP R0, R0 ;  /* 0x0000000000007308 */ /* 0x001e240000001000 */
[----:B0-----:R-:W-:-:S06]  /*03f0*/  IADD3 R3, R0, 0xffffffe, RZ ;  /* 0x0ffffffe00037810 */ /* 0x001fcc0007ffe0ff */
[----:B------:R-:W0:Y:S02]  /*0400*/  F2I.FTZ.U32.TRUNC.NTZ R3, R3 ;  /* 0x0000000300037305 */ /* 0x000e24000021f000 */
[----:B0-----:R-:W-:-:S04]  /*0410*/  IMAD.MOV R8, RZ, RZ, -R3 ;  /* 0x000000ffff087224 */ /* 0x001fc800078e0a03 */
[----:B------:R-:W-:Y:S01]  /*0420*/  IMAD.MOV.U32 R2, RZ, RZ, R8 ;  /* 0x000000ffff027224 */ /* 0x000fe200078e0008 */
[----:B------:R-:W-:-:S03]  /*0430*/  IABS R8, R11 ;  /* 0x0000000b00087213 */ /* 0x000fc60000000000 */
[----:B------:R-:W-:Y:S02]  /*0440*/  IMAD R5, R2, R7, RZ ;  /* 0x0000000702057224 */ /* 0x000fe400078e02ff */
[----:B------:R-:W-:Y:S02]  /*0450*/  IMAD.MOV.U32 R2, RZ, RZ, RZ ;  /* 0x000000ffff027224 */ /* 0x000fe400078e00ff */
[----:B------:R-:W-:Y:S02]  /*0460*/  IMAD.MOV R0, RZ, RZ, -R8 ;  /* 0x000000ffff007224 */ /* 0x000fe400078e0a08 */
        /* <DEDUP_REMOVED lines=9> */
[----:B------:R-:W-:-:S07]  /*0500*/  ISETP.GE.AND P2, PT, R0, RZ, PT ;  /* 0x000000ff0000720c */ /* 0x000fce0003f46270 */
[----:B------:R-:W-:Y:S02]  /*0510*/  @P0 IADD3 R2, R2, 0x1, RZ ;  /* 0x0000000102020810 */ /* 0x000fe40007ffe0ff */
[----:B------:R-:W-:-:S04]  /*0520*/  ISETP.GT.AND P0, PT, R158, 0x1f, PT ;  /* 0x0000001f9e00780c */ /* 0x000fc80003f04270 */
[----:B------:R-:W-:Y:S01]  /*0530*/  @!P2 IMAD.MOV R2, RZ, RZ, -R2 ;  /* 0x000000ffff02a224 */ /* 0x000fe200078e0a02 */
[----:B------:R-:W-:-:S05]  /*0540*/  @!P1 LOP3.LUT R2, RZ, R11, RZ, 0x33, !PT ;  /* 0x0000000bff029212 */ /* 0x000fca00078e33ff */
[----:B------:R-:W-:Y:S02]  /*0550*/  IMAD.SHL.U32 R3, R2, 0x100, RZ ;  /* 0x0000010002037824 */ /* 0x000fe400078e00ff */
[----:B------:R-:W-:-:S03]  /*0560*/  IMAD.MOV R0, RZ, RZ, -R2 ;  /* 0x000000ffff007224 */ /* 0x000fc600078e0a02 */
[----:B------:R-:W-:Y:S01]  /*0570*/  LOP3.LUT R164, R3, R228, RZ, 0xfc, !PT ;  /* 0x000000e403a47212 */ /* 0x000fe200078efcff */
[----:B------:R-:W-:Y:S01]  /*0580*/  IMAD R0, R11, R0, R4 ;  /* 0x000000000b007224 */ /* 0x000fe200078e0204 */
[----:B------:R-:W-:Y:S02]  /*0590*/  LOP3.LUT R236, R3, 0x4, R228, 0xfe, !PT ;  /* 0x0000000403ec7812 */ /* 0x000fe400078efee4 */
[----:B------:R-:W-:Y:S01]  /*05a0*/  LOP3.LUT R28, R164, 0x20, RZ, 0xfc, !PT ;  /* 0x00000020a41c7812 */ /* 0x000fe200078efcff */
[----:B------:R-:W-:Y:S01]  /*05b0*/  IMAD.IADD R0, R6, 0x1, R0 ;  /* 0x0000000106007824 */ /* 0x000fe200078e0200 */
[C---:B------:R-:W-:Y:S02]  /*05c0*/  LOP3.LUT R32, R164.reuse, 0x24, RZ, 0xfc, !PT ;  /* 0x00000024a4207812 */ /* 0x040fe400078efcff */
[C---:B------:R-:W-:Y:S01]  /*05d0*/  LOP3.LUT R34, R164.reuse, 0x28, RZ, 0xfc, !PT ;  /* 0x00000028a4227812 */ /* 0x040fe200078efcff */
[----:B------:R0:W-:Y:S01]  /*05e0*/  STL [R1+0xa8], R28 ;  /* 0x0000a81c01007387 */ /* 0x0001e20000100800 */
[----:B------:R-:W-:Y:S01]  /*05f0*/  LOP3.LUT R38, R164, 0x2c, RZ, 0xfc, !PT ;  /* 0x0000002ca4267812 */ /* 0x000fe200078efcff */
[----:B------:R-:W-:Y:S01]  /*0600*/  IMAD R237, R0, 0x20, R36 ;  /* 0x0000002000ed7824 */ /* 0x000fe200078e0224 */
[C---:B------:R-:W-:Y:S01]  /*0610*/  LOP3.LUT R40, R164.reuse, 0x30, RZ, 0xfc, !PT ;  /* 0x00000030a4287812 */ /* 0x040fe200078efcff */
[----:B------:R0:W-:Y:S01]  /*0620*/  STL [R1+0xc0], R32 ;  /* 0x0000c02001007387 */ /* 0x0001e20000100800 */
[----:B------:R-:W-:-:S02]  /*0630*/  LOP3.LUT R42, R164, 0x34, RZ, 0xfc, !PT ;  /* 0x00000034a42a7812 */ /* 0x000fc400078efcff */
[C---:B------:R-:W-:Y:S01]  /*0640*/  LOP3.LUT R44, R164.reuse, 0x38, RZ, 0xfc, !PT ;  /* 0x00000038a42c7812 */ /* 0x040fe200078efcff */
[----:B------:R0:W-:Y:S01]  /*0650*/  STL [R1+0xbc], R34 ;  /* 0x0000bc2201007387 */ /* 0x0001e20000100800 */
[C---:B------:R-:W-:Y:S02]  /*0660*/  LOP3.LUT R46, R164.reuse, 0x3c, RZ, 0xfc, !PT ;  /* 0x0000003ca42e7812 */ /* 0x040fe400078efcff */
[C---:B------:R-:W-:Y:S01]  /*0670*/  LOP3.LUT R48, R164.reuse, 0x40, RZ, 0xfc, !PT ;  /* 0x00000040a4307812 */ /* 0x040fe200078efcff */
[----:B------:R0:W-:Y:S01]  /*0680*/  STL [R1+0xb8], R38 ;  /* 0x0000b82601007387 */ /* 0x0001e20000100800 */
[C---:B------:R-:W-:Y:S02]  /*0690*/  LOP3.LUT R50, R164.reuse, 0x44, RZ, 0xfc, !PT ;  /* 0x00000044a4327812 */ /* 0x040fe400078efcff */
        /* <DEDUP_REMOVED lines=57> */
[C-C-:B------:R-:W-:Y:S01]  /*0a30*/  LOP3.LUT R235, R3.reuse, 0x8, R228.reuse, 0xfe, !PT ;  /* 0x0000000803eb7812 */ /* 0x140fe200078efee4 */
[----:B------:R0:W-:Y:S01]  /*0a40*/  STL [R1+0x60], R78 ;  /* 0x0000604e01007387 */ /* 0x0001e20000100800 */
[C-C-:B------:R-:W-:Y:S02]  /*0a50*/  LOP3.LUT R234, R3.reuse, 0xc, R228.reuse, 0xfe, !PT ;  /* 0x0000000c03ea7812 */ /* 0x140fe400078efee4 */
[C-C-:B------:R-:W-:Y:S01]  /*0a60*/  LOP3.LUT R233, R3.reuse, 0x10, R228.reuse, 0xfe, !PT ;  /* 0x0000001003e97812 */ /* 0x140fe200078efee4 */
[----:B------:R0:W-:Y:S01]  /*0a70*/  STL [R1+0x5c], R80 ;  /* 0x00005c5001007387 */ /* 0x0001e20000100800 */
[C-C-:B------:R-:W-:Y:S02]  /*0a80*/  LOP3.LUT R232, R3.reuse, 0x14, R228.reuse, 0xfe, !PT ;  /* 0x0000001403e87812 */ /* 0x140fe400078efee4 */
[C-C-:B------:R-:W-:Y:S01]  /*0a90*/  LOP3.LUT R231, R3.reuse, 0x18, R228.reuse, 0xfe, !PT ;  /* 0x0000001803e77812 */ /* 0x140fe200078efee4 */
[----:B------:R0:W-:Y:S01]  /*0aa0*/  STL [R1+0x58], R82 ;  /* 0x0000585201007387 */ /* 0x0001e20000100800 */
[----:B------:R-:W-:-:S02]  /*0ab0*/  LOP3.LUT R230, R3, 0x1c, R228, 0xfe, !PT ;  /* 0x0000001c03e67812 */ /* 0x000fc400078efee4 */
        /* <DEDUP_REMOVED lines=11> */
[----:B------:R-:W-:-:S03]  /*0b70*/  LOP3.LUT R245, R164, 0xfc, RZ, 0xfc, !PT ;  /* 0x000000fca4f57812 */ /* 0x000fc600078efcff */
[----:B------:R0:W-:Y:S04]  /*0b80*/  STL [R1+0x44], R92 ;  /* 0x0000445c01007387 */ /* 0x0001e80000100800 */
        /* <DEDUP_REMOVED lines=16> */
[----:B------:R0:W-:Y:S01]  /*0c90*/  STL [R1], R134 ;  /* 0x0000008601007387 */ /* 0x0001e20000100800 */
[----:B------:R-:W-:Y:S05]  /*0ca0*/  @P0 BRA `(.L_x_0) ;  /* 0x0000013000000947 */ /* 0x000fea0003800000 */
[----:B------:R-:W-:Y:S01]  /*0cb0*/  IMAD.SHL.U32 R0, R30, 0x20, RZ ;  /* 0x000000201e007824 */ /* 0x000fe200078e00ff */
[----:B------:R-:W-:Y:S01]  /*0cc0*/  CS2R R120, SRZ ;  /* 0x0000000000787805 */ /* 0x000fe2000001ff00 */
[----:B------:R-:W-:Y:S01]  /*0cd0*/  CS2R R122, SRZ ;  /* 0x00000000007a7805 */ /* 0x000fe2000001ff00 */
[----:B------:R-:W-:Y:S01]  /*0ce0*/  CS2R R16, SRZ ;  /* 0x0000000000107805 */ /* 0x000fe2000001ff00 */
[----:B------:R-:W-:Y:S01]  /*0cf0*/  CS2R R18, SRZ ;  /* 0x0000000000127805 */ /* 0x000fe2000001ff00 */
[----:B------:R1:W-:Y:S01]  /*0d00*/  STL [R1+0xb0], R0 ;  /* 0x0000b00001007387 */ /* 0x0003e20000100800 */
[----:B------:R-:W-:Y:S01]  /*0d10*/  CS2R R20, SRZ ;  /* 0x0000000000147805 */ /* 0x000fe2000001ff00 */
        /* <DEDUP_REMOVED lines=11> */
[----:B------:R-:W-:Y:S05]  /*0dd0*/  BRA `(.L_x_1) ;  /* 0x00006f7000007947 */ /* 0x000fea0003800000 */
.L_x_0:
[----:B------:R-:W-:Y:S01]  /*0de0*/  IABS R2, c[0x0][0x17c] ;  /* 0x00005f0000027a13 */ /* 0x000fe20000000000 */
[----:B------:R-:W-:Y:S01]  /*0df0*/  IMAD.SHL.U32 R226, R30, 0x2, RZ ;  /* 0x000000021ee27824 */ /* 0x000fe200078e00ff */
[----:B------:R-:W-:Y:S01]  /*0e00*/  IABS R0, c[0x0][0x178] ;  /* 0x00005e0000007a13 */ /* 0x000fe20000000000 */
[----:B------:R-:W-:Y:S01]  /*0e10*/  IMAD R160, R36, c[0x0][0x18c], RZ ;  /* 0x0000630024a07a24 */ /* 0x000fe200078e02ff */
[----:B------:R-:W1:Y:S01]  /*0e20*/  I2F.RP R8, R2 ;  /* 0x0000000200087306 */ /* 0x000e620000209400 */
[----:B------:R-:W-:Y:S01]  /*0e30*/  SHF.R.S32.HI R3, RZ, 0x1f, R158 ;  /* 0x0000001fff037819 */ /* 0x000fe2000001149e */
[----:B------:R-:W-:Y:S01]  /*0e40*/  IMAD R18, R238, c[0x0][0x188], RZ ;  /* 0x00006200ee127a24 */ /* 0x000fe200078e02ff */
[----:B------:R-:W-:Y:S01]  /*0e50*/  IABS R17, R249 ;  /* 0x000000f900117213 */ /* 0x000fe20000000000 */
[----:B------:R-:W-:Y:S01]  /*0e60*/  IMAD R18, R240, c[0x0][0x188], RZ ;  /* 0x00006200f0127a24 */ /* 0x000fe200078e02ff */
[----:B------:R-:W-:Y:S01]  /*0e70*/  LEA.HI R158, R3, R158, RZ, 0x5 ;  /* 0x0000009e039e7211 */ /* 0x000fe200078f28ff */
[----:B------:R-:W-:Y:S01]  /*0e80*/  IMAD R18, R243, c[0x0][0x188], RZ ;  /* 0x00006200f3127a24 */ /* 0x000fe200078e02ff */
[----:B------:R-:W-:Y:S01]  /*0e90*/  IABS R15, R248 ;  /* 0x000000f8000f7213 */ /* 0x000fe20000000000 */
[----:B------:R-:W2:Y:S01]  /*0ea0*/  I2F.RP R9, R0 ;  /* 0x0000000000097306 */ /* 0x000ea20000209400 */
[----:B------:R-:W-:Y:S01]  /*0eb0*/  IABS R21, R251 ;  /* 0x000000fb00157213 */ /* 0x000fe20000000000 */
[----:B------:R-:W-:Y:S01]  /*0ec0*/  IMAD.MOV.U32 R159, RZ, RZ, c[0x0][0x18c] ;  /* 0x00006300ff9f7624 */ /* 0x000fe200078e00ff */
[----:B------:R-:W-:-:S02]  /*0ed0*/  IABS R19, R250 ;  /* 0x000000fa00137213 */ /* 0x000fc40000000000 */
[----:B------:R-:W-:Y:S01]  /*0ee0*/  IABS R25, R134 ;  /* 0x0000008600197213 */ /* 0x000fe20000000000 */
[----:B------:R-:W-:Y:S01]  /*0ef0*/  IMAD.SHL.U32 R159, R159, 0x20, RZ ;  /* 0x000000209f9f7824 */ /* 0x000fe200078e00ff */
[----:B------:R-:W-:Y:S01]  /*0f00*/  IABS R23, R252 ;  /* 0x000000fc00177213 */ /* 0x000fe20000000000 */
[----:B-1----:R-:W1:Y:S01]  /*0f10*/  MUFU.RCP R8, R8 ;  /* 0x0000000800087308 */ /* 0x002e620000001000 */
[----:B------:R-:W-:Y:S02]  /*0f20*/  IABS R27, R132 ;  /* 0x00000084001b7213 */ /* 0x000fe40000000000 */
[----:B------:R-:W-:Y:S02]  /*0f30*/  IABS R31, R128 ;  /* 0x00000080001f7213 */ /* 0x000fe40000000000 */
[----:B------:R-:W-:Y:S02]  /*0f40*/  IABS R29, R130 ;  /* 0x00000082001d7213 */ /* 0x000fe40000000000 */
[----:B------:R-:W-:Y:S01]  /*0f50*/  IABS R35, R124 ;  /* 0x0000007c00237213 */ /* 0x000fe20000000000 */
[----:B--2---:R-:W2:Y:S01]  /*0f60*/  MUFU.RCP R9, R9 ;  /* 0x0000000900097308 */ /* 0x004ea20000001000 */
[----:B------:R-:W-:-:S02]  /*0f70*/  IABS R33, R126 ;  /* 0x0000007e00217213 */ /* 0x000fc40000000000 */
[----:B------:R-:W-:Y:S02]  /*0f80*/  IABS R37, R118 ;  /* 0x0000007600257213 */ /* 0x000fe40000000000 */
[----:B------:R-:W-:Y:S02]  /*0f90*/  IABS R41, R110 ;  /* 0x0000006e00297213 */ /* 0x000fe40000000000 */
[----:B------:R-:W-:Y:S02]  /*0fa0*/  IABS R39, R116 ;  /* 0x0000007400277213 */ /* 0x000fe40000000000 */
[----:B-1----:R-:W-:Y:S02]  /*0fb0*/  IADD3 R4, R8, 0xffffffe, RZ ;  /* 0x0ffffffe08047810 */ /* 0x002fe40007ffe0ff */
[----:B------:R-:W-:Y:S02]  /*0fc0*/  IABS R45, R106 ;  /* 0x0000006a002d7213 */ /* 0x000fe40000000000 */
[----:B------:R1:W3:Y:S01]  /*0fd0*/  F2I.FTZ.U32.TRUNC.NTZ R5, R4 ;  /* 0x0000000400057305 */ /* 0x0002e2000021f000 */
[----:B------:R-:W-:-:S02]  /*0fe0*/  IABS R43, R108 ;  /* 0x0000006c002b7213 */ /* 0x000fc40000000000 */
[----:B--2---:R-:W-:Y:S02]  /*0ff0*/  IADD3 R6, R9, 0xffffffe, RZ ;  /* 0x0ffffffe09067810 */ /* 0x004fe40007ffe0ff */
[----:B------:R-:W-:Y:S02]  /*1000*/  IABS R9, R245 ;  /* 0x000000f500097213 */ /* 0x000fe40000000000 */
[----:B------:R-:W-:Y:S01]  /*1010*/  IABS R47, R104 ;  /* 0x00000068002f7213 */ /* 0x000fe20000000000 */
[----:B------:R2:W4:Y:S01]  /*1020*/  F2I.FTZ.U32.TRUNC.NTZ R7, R6 ;  /* 0x0000000600077305 */ /* 0x000522000021f000 */
[----:B-1----:R-:W-:Y:S01]  /*1030*/  IMAD.MOV.U32 R4, RZ, RZ, RZ ;  /* 0x000000ffff047224 */ /* 0x002fe200078e00ff */
[----:B------:R-:W-:Y:S02]  /*1040*/  IABS R51, R100 ;  /* 0x0000006400337213 */ /* 0x000fe40000000000 */
[----:B------:R-:W-:Y:S02]  /*1050*/  IABS R49, R102 ;  /* 0x0000006600317213 */ /* 0x000fe40000000000 */
[----:B------:R-:W-:Y:S01]  /*1060*/  IABS R55, R96 ;  /* 0x0000006000377213 */ /* 0x000fe20000000000 */
[----:B---3--:R-:W-:Y:S01]  /*1070*/  IMAD.MOV R11, RZ, RZ, -R5 ;  /* 0x000000ffff0b7224 */ /* 0x008fe200078e0a05 */
[----:B------:R-:W-:Y:S01]  /*1080*/  IABS R53, R98 ;  /* 0x0000006200357213 */ /* 0x000fe20000000000 */
[----:B--2---:R-:W-:Y:S01]  /*1090*/  IMAD.MOV.U32 R6, RZ, RZ, RZ ;  /* 0x000000ffff067224 */ /* 0x004fe200078e00ff */
[----:B------:R-:W-:Y:S01]  /*10a0*/  IABS R57, R94 ;  /* 0x0000005e00397213 */ /* 0x000fe20000000000 */
[----:B------:R-:W-:Y:S01]  /*10b0*/  IMAD R3, R11, R2, RZ ;  /* 0x000000020b037224 */ /* 0x000fe200078e02ff */
[----:B------:R-:W-:-:S02]  /*10c0*/  IABS R11, R246 ;  /* 0x000000f6000b7213 */ /* 0x000fc40000000000 */
[----:B------:R-:W-:Y:S01]  /*10d0*/  IABS R61, R90 ;  /* 0x0000005a003d7213 */ /* 0x000fe20000000000 */
[----:B----4-:R-:W-:Y:S01]  /*10e0*/  IMAD.MOV R13, RZ, RZ, -R7 ;  /* 0x000000ffff0d7224 */ /* 0x010fe200078e0a07 */
[----:B------:R-:W-:Y:S01]  /*10f0*/  IABS R59, R92 ;  /* 0x0000005c003b7213 */ /* 0x000fe20000000000 */
[----:B------:R-:W-:Y:S01]  /*1100*/  IMAD.HI.U32 R4, R5, R3, R4 ;  /* 0x0000000305047227 */ /* 0x000fe200078e0004 */
[----:B------:R-:W-:Y:S02]  /*1110*/  IABS R65, R86 ;  /* 0x0000005600417213 */ /* 0x000fe40000000000 */
[----:B------:R-:W-:Y:S01]  /*1120*/  IABS R63, R88 ;  /* 0x00000058003f7213 */ /* 0x000fe20000000000 */
[----:B------:R-:W-:Y:S01]  /*1130*/  IMAD R3, R13, R0, RZ ;  /* 0x000000000d037224 */ /* 0x000fe200078e02ff */
[----:B------:R-:W-:Y:S01]  /*1140*/  IABS R13, R247 ;  /* 0x000000f7000d7213 */ /* 0x000fe20000000000 */
[----:B------:R-:W-:Y:S01]  /*1150*/  IMAD.HI.U32 R5, R4, R11, RZ ;  /* 0x0000000b04057227 */ /* 0x000fe200078e00ff */
[----:B------:R-:W-:-:S02]  /*1160*/  IABS R67, R84 ;  /* 0x0000005400437213 */ /* 0x000fc40000000000 */
[----:B------:R-:W-:Y:S01]  /*1170*/  IABS R71, R80 ;  /* 0x0000005000477213 */ /* 0x000fe20000000000 */
[----:B------:R-:W-:Y:S01]  /*1180*/  IMAD.HI.U32 R6, R7, R3, R6 ;  /* 0x0000000307067227 */ /* 0x000fe200078e0006 */
[----:B------:R-:W-:Y:S02]  /*1190*/  IABS R69, R82 ;  /* 0x0000005200457213 */ /* 0x000fe40000000000 */
[----:B------:R-:W-:Y:S01]  /*11a0*/  IABS R75, R76 ;  /* 0x0000004c004b7213 */ /* 0x000fe20000000000 */
[C---:B------:R-:W-:Y:S01]  /*11b0*/  IMAD.HI.U32 R3, R4.reuse, R9, RZ ;  /* 0x0000000904037227 */ /* 0x040fe200078e00ff */
[----:B------:R-:W-:Y:S02]  /*11c0*/  IABS R73, R78 ;  /* 0x0000004e00497213 */ /* 0x000fe40000000000 */
[----:B------:R-:W-:Y:S01]  /*11d0*/  IABS R77, R74 ;  /* 0x0000004a004d7213 */ /* 0x000fe20000000000 */
[----:B------:R-:W-:Y:S01]  /*11e0*/  IMAD.MOV R3, RZ, RZ, -R3 ;  /* 0x000000ffff037224 */ /* 0x000fe200078e0a03 */
[----:B------:R-:W-:Y:S01]  /*11f0*/  IABS R81, R70 ;  /* 0x0000004600517213 */ /* 0x000fe20000000000 */
[----:B------:R-:W-:Y:S01]  /*1200*/  IMAD.HI.U32 R7, R4, R13, RZ ;  /* 0x0000000d04077227 */ /* 0x000fe200078e00ff */
[----:B------:R-:W-:-:S02]  /*1210*/  IABS R79, R72 ;  /* 0x00000048004f7213 */ /* 0x000fc40000000000 */
[----:B------:R-:W-:Y:S01]  /*1220*/  IABS R85, R66 ;  /* 0x0000004200557213 */ /* 0x000fe20000000000 */
[----:B------:R-:W-:Y:S01]  /*1230*/  IMAD R3, R2, R3, R9 ;  /* 0x0000000302037224 */ /* 0x000fe200078e0209 */
[----:B------:R-:W-:Y:S01]  /*1240*/  IABS R83, R68 ;  /* 0x0000004400537213 */ /* 0x000fe20000000000 */
[C---:B------:R-:W-:Y:S01]  /*1250*/  IMAD.HI.U32 R9, R4.reuse, R17, RZ ;  /* 0x0000001104097227 */ /* 0x040fe200078e00ff */
[----:B------:R-:W-:Y:S02]  /*1260*/  IABS R87, R64 ;  /* 0x0000004000577213 */ /* 0x000fe40000000000 */
[----:B------:R-:W-:Y:S01]  /*1270*/  IABS R91, R60 ;  /* 0x0000003c005b7213 */ /* 0x000fe20000000000 */
[----:B------:R-:W-:Y:S01]  /*1280*/  IMAD.HI.U32 R8, R4, R15, RZ ;  /* 0x0000000f04087227 */ /* 0x000fe200078e00ff */
[----:B------:R-:W-:Y:S02]  /*1290*/  IABS R89, R62 ;  /* 0x0000003e00597213 */ /* 0x000fe40000000000 */
[----:B------:R-:W-:Y:S01]  /*12a0*/  IABS R95, R56 ;  /* 0x00000038005f7213 */ /* 0x000fe20000000000 */
[----:B------:R-:W-:Y:S01]  /*12b0*/  IMAD.MOV R7, RZ, RZ, -R7 ;  /* 0x000000ffff077224 */ /* 0x000fe200078e0a07 */
[----:B------:R-:W-:Y:S01]  /*12c0*/  IABS R93, R58 ;  /* 0x0000003a005d7213 */ /* 0x000fe20000000000 */
[----:B------:R-:W-:Y:S01]  /*12d0*/  IMAD.MOV R9, RZ, RZ, -R9 ;  /* 0x000000ffff097224 */ /* 0x000fe200078e0a09 */
[----:B------:R-:W-:Y:S01]  /*12e0*/  IABS R97, R54 ;  /* 0x0000003600617213 */ /* 0x000fe20000000000 */
[----:B------:R-:W-:Y:S01]  /*12f0*/  IMAD.MOV R5, RZ, RZ, -R5 ;  /* 0x000000ffff057224 */ /* 0x000fe200078e0a05 */
[----:B------:R-:W-:Y:S01]  /*1300*/  IABS R101, R50 ;  /* 0x0000003200657213 */ /* 0x000fe20000000000 */
[----:B------:R-:W-:Y:S01]  /*1310*/  IMAD.MOV R8, RZ, RZ, -R8 ;  /* 0x000000ffff087224 */ /* 0x000fe200078e0a08 */
[----:B------:R-:W-:Y:S01]  /*1320*/  IABS R99, R52 ;  /* 0x0000003400637213 */ /* 0x000fe20000000000 */
[C---:B------:R-:W-:Y:S01]  /*1330*/  IMAD R7, R2.reuse, R7, R13 ;  /* 0x0000000702077224 */ /* 0x040fe200078e020d */
[----:B------:R-:W-:Y:S01]  /*1340*/  IABS R105, R46 ;  /* 0x0000002e00697213 */ /* 0x000fe20000000000 */
[----:B------:R-:W-:Y:S01]  /*1350*/  IMAD R13, R2, R9, R17 ;  /* 0x00000009020d7224 */ /* 0x000fe200078e0211 */
[----:B------:R-:W-:Y:S01]  /*1360*/  IABS R103, R48 ;  /* 0x0000003000677213 */ /* 0x000fe20000000000 */
[----:B------:R-:W-:Y:S01]  /*1370*/  IMAD.HI.U32 R9, R4, R21, RZ ;  /* 0x0000001504097227 */ /* 0x000fe200078e00ff */
[----:B------:R-:W-:-:S02]  /*1380*/  IABS R107, R44 ;  /* 0x0000002c006b7213 */ /* 0x000fc40000000000 */
[----:B------:R-:W-:Y:S01]  /*1390*/  IABS R111, R40 ;  /* 0x00000028006f7213 */ /* 0x000fe20000000000 */
[C---:B------:R-:W-:Y:S01]  /*13a0*/  IMAD R5, R2.reuse, R5, R11 ;  /* 0x0000000502057224 */ /* 0x040fe200078e020b */
[----:B------:R-:W-:Y:S01]  /*13b0*/  IABS R109, R42 ;  /* 0x0000002a006d7213 */ /* 0x000fe20000000000 */
[----:B------:R-:W-:Y:S01]  /*13c0*/  IMAD R11, R2, R8, R15 ;  /* 0x00000008020b7224 */ /* 0x000fe200078e020f */
        /* <DEDUP_REMOVED lines=9> */
[----:B------:R-:W-:Y:S01]  /*1460*/  IMAD.MOV R15, RZ, RZ, -R8 ;  /* 0x000000ffff0f7224 */ /* 0x000fe200078e0a08 */
[----:B------:R-:W-:Y:S01]  /*1470*/  IABS R123, R231 ;  /* 0x000000e7007b7213 */ /* 0x000fe20000000000 */
[C---:B------:R-:W-:Y:S01]  /*1480*/  IMAD.HI.U32 R8, R4.reuse, R23, RZ ;  /* 0x0000001704087227 */ /* 0x040fe200078e00ff */
[----:B------:R-:W-:Y:S02]  /*1490*/  IABS R127, R233 ;  /* 0x000000e9007f7213 */ /* 0x000fe40000000000 */
[----:B------:R-:W-:Y:S01]  /*14a0*/  IABS R131, R164 ;  /* 0x000000a400837213 */ /* 0x000fe20000000000 */
[----:B------:R-:W-:Y:S01]  /*14b0*/  IMAD.HI.U32 R10, R4, R27, RZ ;  /* 0x0000001b040a7227 */ /* 0x000fe200078e00ff */
[C---:B------:R-:W-:Y:S02]  /*14c0*/  ISETP.GT.U32.AND P1, PT, R2.reuse, R3, PT ;  /* 0x000000030200720c */ /* 0x040fe40003f24070 */
[C---:B------:R-:W-:Y:S01]  /*14d0*/  ISETP.GT.U32.AND P0, PT, R2.reuse, R5, PT ;  /* 0x000000050200720c */ /* 0x040fe20003f04070 */
[----:B------:R-:W-:Y:S01]  /*14e0*/  IMAD.MOV R9, RZ, RZ, -R9 ;  /* 0x000000ffff097224 */ /* 0x000fe200078e0a09 */
[C---:B------:R-:W-:Y:S01]  /*14f0*/  ISETP.GT.U32.AND P4, PT, R2.reuse, R7, PT ;  /* 0x000000070200720c */ /* 0x040fe20003f84070 */
[C---:B------:R-:W-:Y:S01]  /*1500*/  IMAD R17, R2.reuse, R17, R21 ;  /* 0x0000001102117224 */ /* 0x040fe200078e0215 */
[C---:B------:R-:W-:Y:S01]  /*1510*/  ISETP.GT.U32.AND P5, PT, R2.reuse, R11, PT ;  /* 0x0000000b0200720c */ /* 0x040fe20003fa4070 */
[----:B------:R-:W-:Y:S01]  /*1520*/  IMAD.MOV R8, RZ, RZ, -R8 ;  /* 0x000000ffff087224 */ /* 0x000fe200078e0a08 */
[C---:B------:R-:W-:Y:S01]  /*1530*/  ISETP.GT.U32.AND P3, PT, R2.reuse, R13, PT ;  /* 0x0000000d0200720c */ /* 0x040fe20003f64070 */
[----:B------:R-:W-:Y:S01]  /*1540*/  IMAD.MOV R10, RZ, RZ, -R10 ;  /* 0x000000ffff0a7224 */ /* 0x000fe200078e0a0a */
[----:B------:R-:W-:Y:S01]  /*1550*/  IABS R12, R234 ;  /* 0x000000ea000c7213 */ /* 0x000fe20000000000 */
[----:B------:R-:W-:Y:S01]  /*1560*/  IMAD R21, R2, R9, R25 ;  /* 0x0000000902157224 */ /* 0x000fe200078e0219 */
[----:B------:R-:W-:Y:S01]  /*1570*/  IABS R133, R237 ;  /* 0x000000ed00857213 */ /* 0x000fe20000000000 */
[----:B------:R-:W-:Y:S01]  /*1580*/  IMAD.HI.U32 R9, R4, R31, RZ ;  /* 0x0000001f04097227 */ /* 0x000fe200078e00ff */
[----:B------:R-:W-:-:S02]  /*1590*/  IABS R129, R236 ;  /* 0x000000ec00817213 */ /* 0x000fc40000000000 */
[----:B------:R-:W-:Y:S01]  /*15a0*/  LOP3.LUT R192, RZ, c[0x0][0x17c], RZ, 0x33, !PT ;  /* 0x00005f00ffc07a12 */ /* 0x000fe200078e33ff */
[C---:B------:R-:W-:Y:S01]  /*15b0*/  IMAD R15, R2.reuse, R15, R19 ;  /* 0x0000000f020f7224 */ /* 0x040fe200078e0213 */
[----:B------:R-:W-:Y:S01]  /*15c0*/  SHF.R.S32.HI R161, RZ, 0x1f, R160 ;  /* 0x0000001fffa17819 */ /* 0x000fe200000114a0 */
[C---:B------:R-:W-:Y:S01]  /*15d0*/  IMAD R19, R2.reuse, R8, R23 ;  /* 0x0000000802137224 */ /* 0x040fe200078e0217 */
[----:B------:R-:W-:Y:S01]  /*15e0*/  SHF.R.S32.HI R158, RZ, 0x5, R158 ;  /* 0x00000005ff9e7819 */ /* 0x000fe2000001149e */
[C---:B------:R-:W-:Y:S01]  /*15f0*/  IMAD R23, R2.reuse, R10, R27 ;  /* 0x0000000a02177224 */ /* 0x040fe200078e021b */
[----:B------:R-:W-:Y:S01]  /*1600*/  ISETP.GT.U32.AND P6, PT, R2, R15, PT ;  /* 0x0000000f0200720c */ /* 0x000fe20003fc4070 */
[----:B------:R-:W-:Y:S01]  /*1610*/  IMAD.HI.U32 R8, R4, R29, RZ ;  /* 0x0000001d04087227 */ /* 0x000fe200078e00ff */
[----:B------:R-:W-:-:S03]  /*1620*/  SHF.L.U64.HI R161, R160, 0x1, R161 ;  /* 0x00000001a0a17819 */ /* 0x000fc600000102a1 */
[----:B------:R-:W-:Y:S02]  /*1630*/  IMAD.MOV R27, RZ, RZ, -R9 ;  /* 0x000000ffff1b7224 */ /* 0x000fe400078e0a09 */
[----:B------:R-:W-:-:S04]  /*1640*/  IMAD.HI.U32 R9, R4, R35, RZ ;  /* 0x0000002304097227 */ /* 0x000fc800078e00ff */
[----:B------:R-:W-:Y:S02]  /*1650*/  IMAD.MOV R25, RZ, RZ, -R8 ;  /* 0x000000ffff197224 */ /* 0x000fe400078e0a08 */
[----:B------:R-:W-:-:S04]  /*1660*/  IMAD.HI.U32 R8, R4, R33, RZ ;  /* 0x0000002104087227 */ /* 0x000fc800078e00ff */
[----:B------:R-:W-:-:S04]  /*1670*/  IMAD.HI.U32 R10, R4, R37, RZ ;  /* 0x00000025040a7227 */ /* 0x000fc800078e00ff */
[----:B------:R-:W-:Y:S02]  /*1680*/  IMAD.MOV R9, RZ, RZ, -R9 ;  /* 0x000000ffff097224 */ /* 0x000fe400078e0a09 */
[C---:B------:R-:W-:Y:S02]  /*1690*/  IMAD R27, R2.reuse, R27, R31 ;  /* 0x0000001b021b7224 */ /* 0x040fe400078e021f */
[----:B------:R-:W-:Y:S02]  /*16a0*/  IMAD.MOV R8, RZ, RZ, -R8 ;  /* 0x000000ffff087224 */ /* 0x000fe400078e0a08 */
[----:B------:R-:W-:Y:S02]  /*16b0*/  IMAD.MOV R10, RZ, RZ, -R10 ;  /* 0x000000ffff0a7224 */ /* 0x000fe400078e0a0a */
[----:B------:R-:W-:Y:S02]  /*16c0*/  IMAD R31, R2, R9, R35 ;  /* 0x00000009021f7224 */ /* 0x000fe400078e0223 */
[----:B------:R-:W-:-:S04]  /*16d0*/  IMAD.HI.U32 R9, R4, R41, RZ ;  /* 0x0000002904097227 */ /* 0x000fc800078e00ff */
[C---:B------:R-:W-:Y:S02]  /*16e0*/  IMAD R25, R2.reuse, R25, R29 ;  /* 0x0000001902197224 */ /* 0x040fe400078e021d */
[C---:B------:R-:W-:Y:S02]  /*16f0*/  IMAD R29, R2.reuse, R8, R33 ;  /* 0x00000008021d7224 */ /* 0x040fe400078e0221 */
[----:B------:R-:W-:Y:S02]  /*1700*/  IMAD R33, R2, R10, R37 ;  /* 0x0000000a02217224 */ /* 0x000fe400078e0225 */
[----:B------:R-:W-:-:S04]  /*1710*/  IMAD.HI.U32 R8, R4, R39, RZ ;  /* 0x0000002704087227 */ /* 0x000fc800078e00ff */
        /* <DEDUP_REMOVED lines=133> */
[C---:B------:R-:W-:Y:S01]  /*1f70*/  IMAD R123, R2.reuse, R10, R127 ;  /* 0x0000000a027b7224 */ /* 0x040fe200078e027f */
[----:B------:R-:W-:Y:S01]  /*1f80*/  IABS R127, R235 ;  /* 0x000000eb007f7213 */ /* 0x000fe20000000000 */
[----:B------:R-:W-:Y:S02]  /*1f90*/  IMAD.MOV R10, RZ, RZ, -R9 ;  /* 0x000000ffff0a7224 */ /* 0x000fe400078e0a09 */
[----:B------:R-:W-:Y:S01]  /*1fa0*/  @!P1 IMAD.IADD R3, R3, 0x1, -R2 ;  /* 0x0000000103039824 */ /* 0x000fe200078e0a02 */
[C---:B------:R-:W-:Y:S01]  /*1fb0*/  ISETP.GT.U32.AND P1, PT, R2.reuse, R19, PT ;  /* 0x000000130200720c */ /* 0x040fe20003f24070 */
[----:B------:R-:W-:-:S02]  /*1fc0*/  IMAD R131, R2, R10, R131 ;  /* 0x0000000a02837224 */ /* 0x000fc400078e0283 */
[--C-:B------:R-:W-:Y:S01]  /*1fd0*/  @!P0 IMAD.IADD R5, R5, 0x1, -R2.reuse ;  /* 0x0000000105058824 */ /* 0x100fe200078e0a02 */
[C---:B------:R-:W-:Y:S01]  /*1fe0*/  ISETP.GT.U32.AND P0, PT, R2.reuse, R21, PT ;  /* 0x000000150200720c */ /* 0x040fe20003f04070 */
        /* <DEDUP_REMOVED lines=8> */
[----:B------:R-:W-:Y:S01]  /*2070*/  @!P1 IMAD.IADD R19, R19, 0x1, -R2 ;  /* 0x0000000113139824 */ /* 0x000fe200078e0a02 */
[----:B------:R-:W-:Y:S01]  /*2080*/  ISETP.GT.U32.AND P1, PT, R2, R5, PT ;  /* 0x000000050200720c */ /* 0x000fe20003f24070 */
[----:B------:R-:W-:-:S02]  /*2090*/  IMAD.MOV.U32 R125, RZ, RZ, R12 ;  /* 0x000000ffff7d7224 */ /* 0x000fc400078e000c */
        /* <DEDUP_REMOVED lines=12> */
[----:B------:R-:W-:Y:S01]  /*2160*/  IMAD.HI.U32 R8, R4, R125, RZ ;  /* 0x0000007d04087227 */ /* 0x000fe200078e00ff */
[----:B------:R-:W-:-:S03]  /*2170*/  ISETP.GT.U32.AND P6, PT, R2, R131, PT ;  /* 0x000000830200720c */ /* 0x000fc60003fc4070 */
        /* <DEDUP_REMOVED lines=37> */
[----:B------:R-:W-:Y:S01]  /*23d0*/  ISETP.GT.U32.AND P1, PT, R2, R35, PT ;  /* 0x000000230200720c */ /* 0x000fe20003f24070 */
[----:B------:R-:W-:-:S02]  /*23e0*/  @!P3 IMAD.IADD R43, R43, 0x1, -R2 ;  /* 0x000000012b2bb824 */ /* 0x000fc400078e0a02 */
        /* <DEDUP_REMOVED lines=118> */
[C---:B------:R-:W-:Y:S01]  /*2b50*/  ISETP.GT.U32.AND P3, PT, R2.reuse, R89, PT ;  /* 0x000000590200720c */ /* 0x040fe20003f64070 */
[----:B------:R-:W-:Y:S01]  /*2b60*/  IMAD.MOV R9, RZ, RZ, -R8 ;  /* 0x000000ffff097224 */ /* 0x000fe200078e0a08 */
        /* <DEDUP_REMOVED lines=23> */
[----:B------:R-:W-:Y:S01]  /*2ce0*/  IMAD R9, R0, R6, R133 ;  /* 0x0000000600097224 */ /* 0x000fe200078e0285 */
[----:B------:R-:W-:Y:S01]  /*2cf0*/  SHF.R.S32.HI R6, RZ, 0x6, R30 ;  /* 0x00000006ff067819 */ /* 0x000fe2000001141e */
[--C-:B------:R-:W-:Y:S01]  /*2d00*/  @!P3 IMAD.IADD R101, R101, 0x1, -R2.reuse ;  /* 0x000000016565b824 */ /* 0x100fe200078e0a02 */
[C---:B------:R-:W-:Y:S01]  /*2d10*/  ISETP.GT.U32.AND P3, PT, R2.reuse, R115, PT ;  /* 0x000000730200720c */ /* 0x040fe20003f64070 */
[----:B------:R-:W-:Y:S01]  /*2d20*/  @!P6 IMAD.IADD R105, R105, 0x1, -R2 ;  /* 0x000000016969e824 */ /* 0x000fe200078e0a02 */
[----:B------:R-:W-:Y:S01]  /*2d30*/  ISETP.GT.U32.AND P6, PT, R2, R119, PT ;  /* 0x000000770200720c */ /* 0x000fe20003fc4070 */
[----:B------:R-:W-:Y:S01]  /*2d40*/  IMAD.HI.U32 R8, R4, R127, RZ ;  /* 0x0000007f04087227 */ /* 0x000fe200078e00ff */
[----:B------:R-:W-:-:S03]  /*2d50*/  SGXT R6, R6, 0x1 ;  /* 0x000000010606781a */ /* 0x000fc60000000200 */
[----:B------:R-:W-:Y:S01]  /*2d60*/  @!P2 IMAD.IADD R109, R109, 0x1, -R2 ;  /* 0x000000016d6da824 */ /* 0x000fe200078e0a02 */
[----:B------:R-:W-:Y:S01]  /*2d70*/  ISETP.GT.U32.AND P2, PT, R2, R123, PT ;  /* 0x0000007b0200720c */ /* 0x000fe20003f44070 */
[----:B------:R-:W-:Y:S01]  /*2d80*/  IMAD.HI.U32 R4, R4, R129, RZ ;  /* 0x0000008104047227 */ /* 0x000fe200078e00ff */
[----:B------:R-:W-:-:S03]  /*2d90*/  LOP3.LUT R163, R6, 0x90, RZ, 0xc0, !PT ;  /* 0x0000009006a37812 */ /* 0x000fc600078ec0ff */
[--C-:B------:R-:W-:Y:S01]  /*2da0*/  @!P1 IMAD.IADD R117, R117, 0x1, -R2.reuse ;  /* 0x0000000175759824 */ /* 0x100fe200078e0a02 */
[----:B------:R-:W-:Y:S01]  /*2db0*/  ISETP.GT.U32.AND P1, PT, R0, R9, PT ;  /* 0x000000090000720c */ /* 0x000fe20003f24070 */
[----:B------:R-:W-:Y:S01]  /*2dc0*/  @!P0 IMAD.IADD R121, R121, 0x1, -R2 ;  /* 0x0000000179798824 */ /* 0x000fe200078e0a02 */
[C---:B------:R-:W-:Y:S01]  /*2dd0*/  ISETP.GT.U32.AND P0, PT, R2.reuse, R109, PT ;  /* 0x0000006d0200720c */ /* 0x040fe20003f04070 */
[----:B------:R-:W-:Y:S01]  /*2de0*/  IMAD.MOV R4, RZ, RZ, -R4 ;  /* 0x000000ffff047224 */ /* 0x000fe200078e0a04 */
[----:B------:R-:W-:Y:S01]  /*2df0*/  LOP3.LUT R163, R163, 0x7e, R226, 0x78, !PT ;  /* 0x0000007ea3a37812 */ /* 0x000fe200078e78e2 */
[--C-:B------:R-:W-:Y:S01]  /*2e00*/  @!P5 IMAD.IADD R99, R99, 0x1, -R2.reuse ;  /* 0x000000016363d824 */ /* 0x100fe200078e0a02 */
[C---:B------:R-:W-:Y:S01]  /*2e10*/  ISETP.GT.U32.AND P5, PT, R2.reuse, R113, PT ;  /* 0x000000710200720c */ /* 0x040fe20003fa4070 */
[----:B------:R-:W-:Y:S01]  /*2e20*/  IMAD R129, R2, R4, R129 ;  /* 0x0000000402817224 */ /* 0x000fe200078e0281 */
[----:B------:R-:W-:Y:S01]  /*2e30*/  LOP3.LUT R4, R30, 0x60, RZ, 0xc0, !PT ;  /* 0x000000601e047812 */ /* 0x000fe200078ec0ff */
[--C-:B------:R-:W-:Y:S01]  /*2e40*/  @!P4 IMAD.IADD R111, R111, 0x1, -R2.reuse ;  /* 0x000000016f6fc824 */ /* 0x100fe200078e0a02 */
[C---:B------:R-:W-:Y:S01]  /*2e50*/  ISETP.GT.U32.AND P4, PT, R2.reuse, R125, PT ;  /* 0x0000007d0200720c */ /* 0x040fe20003f84070 */
[--C-:B------:R-:W-:Y:S01]  /*2e60*/  @!P3 IMAD.IADD R115, R115, 0x1, -R2.reuse ;  /* 0x000000017373b824 */ /* 0x100fe200078e0a02 */
[C---:B------:R-:W-:Y:S01]  /*2e70*/  ISETP.GT.U32.AND P3, PT, R2.reuse, R129, PT ;  /* 0x000000810200720c */ /* 0x040fe20003f64070 */
[----:B------:R-:W-:Y:S01]  /*2e80*/  @!P6 IMAD.IADD R119, R119, 0x1, -R2 ;  /* 0x000000017777e824 */ /* 0x000fe200078e0a02 */
[C---:B------:R-:W-:Y:S01]  /*2e90*/  ISETP.GT.U32.AND P6, PT, R2.reuse, R107, PT ;  /* 0x0000006b0200720c */ /* 0x040fe20003fc4070 */
[----:B------:R-:W-:Y:S01]  /*2ea0*/  IMAD.MOV R8, RZ, RZ, -R8 ;  /* 0x000000ffff087224 */ /* 0x000fe200078e0a08 */
[----:B------:R-:W-:Y:S01]  /*2eb0*/  LOP3.LUT R229, R163, 0x20, RZ, 0x3c, !PT ;  /* 0x00000020a3e57812 */ /* 0x000fe200078e3cff */
[----:B------:R-:W-:Y:S01]  /*2ec0*/  @!P1 IMAD.IADD R9, R9, 0x1, -R0 ;  /* 0x0000000109099824 */ /* 0x000fe200078e0a00 */
[C---:B------:R-:W-:Y:S01]  /*2ed0*/  ISETP.GT.U32.AND P1, PT, R2.reuse, R119, PT ;  /* 0x000000770200720c */ /* 0x040fe20003f24070 */
[----:B------:R-:W-:Y:S01]  /*2ee0*/  @!P0 IMAD.IADD R109, R109, 0x1, -R2 ;  /* 0x000000016d6d8824 */ /* 0x000fe200078e0a02 */
[C---:B------:R-:W-:Y:S01]  /*2ef0*/  ISETP.GT.U32.AND P0, PT, R2.reuse, R121, PT ;  /* 0x000000790200720c */ /* 0x040fe20003f04070 */
[----:B------:R-:W-:-:S02]  /*2f00*/  IMAD R127, R2, R8, R127 ;  /* 0x00000008027f7224 */ /* 0x000fc400078e027f */
[--C-:B------:R-:W-:Y:S02]  /*2f10*/  @!P5 IMAD.IADD R113, R113, 0x1, -R2.reuse ;  /* 0x000000017171d824 */ /* 0x100fe400078e0a02 */
        /* <DEDUP_REMOVED lines=8> */
[--C-:B------:R-:W-:Y:S01]  /*2fa0*/  @!P0 IMAD.IADD R121, R121, 0x1, -R2.reuse ;  /* 0x0000000179798824 */ /* 0x100fe200078e0a02 */
[----:B------:R-:W-:Y:S01]  /*2fb0*/  ISETP.GE.AND P1, PT, R245, RZ, PT ;  /* 0x000000fff500720c */ /* 0x000fe20003f26270 */
[--C-:B------:R-:W-:Y:S01]  /*2fc0*/  @!P6 IMAD.IADD R107, R107, 0x1, -R2.reuse ;  /* 0x000000016b6be824 */ /* 0x100fe200078e0a02 */
[----:B------:R-:W-:Y:S01]  /*2fd0*/  ISETP.GE.AND P0, PT, R246, RZ, PT ;  /* 0x000000fff600720c */ /* 0x000fe20003f06270 */
[----:B------:R-:W-:Y:S01]  /*2fe0*/  IMAD.SHL.U32 R8, R30, 0x40, RZ ;  /* 0x000000401e087824 */ /* 0x000fe200078e00ff */
        /* <DEDUP_REMOVED lines=8> */
[----:B------:R-:W-:Y:S01]  /*3070*/  ISETP.GT.U32.AND P3, PT, R0, R9, PT ;  /* 0x000000090000720c */ /* 0x000fe20003f64070 */
[----:B------:R-:W-:Y:S01]  /*3080*/  @!P1 IMAD.MOV R3, RZ, RZ, -R3 ;  /* 0x000000ffff039224 */ /* 0x000fe200078e0a03 */
[----:B------:R-:W-:Y:S01]  /*3090*/  ISETP.GE.AND P1, PT, R251, RZ, PT ;  /* 0x000000fffb00720c */ /* 0x000fe20003f26270 */
[----:B------:R-:W-:Y:S01]  /*30a0*/  @!P0 IMAD.MOV R5, RZ, RZ, -R5 ;  /* 0x000000ffff058224 */ /* 0x000fe200078e0a05 */
[----:B------:R-:W-:Y:S01]  /*30b0*/  ISETP.GE.AND P0, PT, R252, RZ, PT ;  /* 0x000000fffc00720c */ /* 0x000fe20003f06270 */
[----:B------:R-:W-:Y:S01]  /*30c0*/  IMAD.SHL.U32 R133, R30, 0x8, RZ ;  /* 0x000000081e857824 */ /* 0x000fe200078e00ff */
[----:B------:R-:W-:Y:S01]  /*30d0*/  LOP3.LUT R8, R8, 0x1c0, RZ, 0xc0, !PT ;  /* 0x000001c008087812 */ /* 0x000fe200078ec0ff */
[--C-:B------:R-:W-:Y:S01]  /*30e0*/  @!P5 IMAD.IADD R115, R115, 0x1, -R2.reuse ;  /* 0x000000017373d824 */ /* 0x100fe200078e0a02 */
[----:B------:R-:W-:Y:S01]  /*30f0*/  ISETP.GT.U32.AND P5, PT, R2, R127, PT ;  /* 0x0000007f0200720c */ /* 0x000fe20003fa4070 */
[--C-:B------:R-:W-:Y:S01]  /*3100*/  @!P2 IMAD.IADD R123, R123, 0x1, -R2.reuse ;  /* 0x000000017b7ba824 */ /* 0x100fe200078e0a02 */
[----:B------:R-:W-:Y:S01]  /*3110*/  ISETP.GE.AND P2, PT, R247, RZ, PT ;  /* 0x000000fff700720c */ /* 0x000fe20003f46270 */
[----:B------:R-:W-:Y:S01]  /*3120*/  @!P4 IMAD.IADD R125, R125, 0x1, -R2 ;  /* 0x000000017d7dc824 */ /* 0x000fe200078e0a02 */
[----:B------:R-:W-:Y:S01]  /*3130*/  ISETP.GE.AND P4, PT, R248, RZ, PT ;  /* 0x000000fff800720c */ /* 0x000fe20003f86270 */
[----:B------:R-:W-:Y:S01]  /*3140*/  @!P3 IMAD.IADD R9, R9, 0x1, -R0 ;  /* 0x000000010909b824 */ /* 0x000fe200078e0a00 */
[----:B------:R-:W-:Y:S01]  /*3150*/  ISETP.GE.AND P3, PT, R249, RZ, PT ;  /* 0x000000fff900720c */ /* 0x000fe20003f66270 */
[----:B------:R-:W-:Y:S01]  /*3160*/  @!P1 IMAD.MOV R17, RZ, RZ, -R17 ;  /* 0x000000ffff119224 */ /* 0x000fe200078e0a11 */
[----:B------:R-:W-:Y:S01]  /*3170*/  ISETP.GE.AND P1, PT, R126, RZ, PT ;  /* 0x000000ff7e00720c */ /* 0x000fe20003f26270 */
[----:B------:R-:W-:Y:S01]  /*3180*/  @!P0 IMAD.MOV R19, RZ, RZ, -R19 ;  /* 0x000000ffff138224 */ /* 0x000fe200078e0a13 */
[----:B------:R-:W-:Y:S01]  /*3190*/  ISETP.GE.AND P0, PT, R124, RZ, PT ;  /* 0x000000ff7c00720c */ /* 0x000fe20003f06270 */
[----:B------:R-:W-:Y:S01]  /*31a0*/  @!P6 IMAD.IADD R129, R129, 0x1, -R2 ;  /* 0x000000018181e824 */ /* 0x000fe200078e0a02 */
[----:B------:R-:W-:Y:S01]  /*31b0*/  LOP3.LUT R135, R133, 0x30, R226, 0x48, !PT ;  /* 0x0000003085877812 */ /* 0x000fe200078e48e2 */
[----:B------:R-:W-:Y:S01]  /*31c0*/  @!P5 IMAD.IADD R127, R127, 0x1, -R2 ;  /* 0x000000017f7fd824 */ /* 0x000fe200078e0a02 */
[----:B------:R-:W-:Y:S01]  /*31d0*/  ISETP.GE.AND P5, PT, R250, RZ, PT ;  /* 0x000000fffa00720c */ /* 0x000fe20003fa6270 */
[----:B------:R-:W-:Y:S01]  /*31e0*/  @!P2 IMAD.MOV R7, RZ, RZ, -R7 ;  /* 0x000000ffff07a224 */ /* 0x000fe200078e0a07 */
        /* <DEDUP_REMOVED lines=9> */
[----:B------:R-:W-:Y:S01]  /*3280*/  IMAD.MOV.U32 R191, RZ, RZ, R129 ;  /* 0x000000ffffbf7224 */ /* 0x000fe200078e0081 */
[----:B------:R-:W-:Y:S01]  /*3290*/  LOP3.LUT R133, R8, 0x30, R133, 0xf8, !PT ;  /* 0x0000003008857812 */ /* 0x000fe200078ef885 */
        /* <DEDUP_REMOVED lines=12> */
[----:B------:R-:W-:Y:S01]  /*3360*/  IMAD R135, R4, 0x10, R135 ;  /* 0x0000001004877824 */ /* 0x000fe200078e0287 */
        /* <DEDUP_REMOVED lines=13> */
[----:B------:R-:W-:-:S02]  /*3440*/  IMAD.IADD R162, R8, 0x1, R135 ;  /* 0x0000000108a27824 */ /* 0x000fc400078e0287 */
        /* <DEDUP_REMOVED lines=12> */
[----:B------:R-:W-:-:S02]  /*3510*/  IMAD R12, R239, c[0x0][0x188], RZ ;  /* 0x00006200ef0c7a24 */ /* 0x000fc400078e02ff */
        /* <DEDUP_REMOVED lines=38> */
[----:B------:R-:W-:-:S02]  /*3780*/  IMAD.SHL.U32 R160, R160, 0x2, RZ ;  /* 0x00000002a0a07824 */ /* 0x000fc400078e00ff */
        /* <DEDUP_REMOVED lines=11> */
[----:B------:R-:W-:-:S03]  /*3840*/  ISETP.GE.AND P0, PT, R235, RZ, PT ;  /* 0x000000ffeb00720c */ /* 0x000fc60003f06270 */
        /* <DEDUP_REMOVED lines=11> */
[----:B------:R-:W-:-:S03]  /*3900*/  ISETP.NE.AND P0, PT, RZ, c[0x0][0x178], PT ;  /* 0x00005e00ff007a0c */ /* 0x000fc60003f05270 */
[----:B------:R-:W-:Y:S01]  /*3910*/  @!P5 IMAD.MOV R111, RZ, RZ, -R111 ;  /* 0x000000ffff6fd224 */ /* 0x000fe200078e0a6f */
[----:B------:R-:W-:Y:S01]  /*3920*/  ISETP.GE.AND P5, PT, R233, RZ, PT ;  /* 0x000000ffe900720c */ /* 0x000fe20003fa6270 */
[----:B------:R-:W-:Y:S01]  /*3930*/  @!P2 IMAD.MOV R117, RZ, RZ, -R117 ;  /* 0x000000ffff75a224 */ /* 0x000fe200078e0a75 */
[----:B------:R-:W-:Y:S01]  /*3940*/  ISETP.GE.AND P2, PT, R236, RZ, PT ;  /* 0x000000ffec00720c */ /* 0x000fe20003f46270 */
[----:B------:R-:W-:Y:S01]  /*3950*/  @!P4 IMAD.MOV R119, RZ, RZ, -R119 ;  /* 0x000000ffff77c224 */ /* 0x000fe200078e0a77 */
[----:B------:R-:W-:Y:S01]  /*3960*/  ISETP.GE.AND P4, PT, R164, RZ, PT ;  /* 0x000000ffa400720c */ /* 0x000fe20003f86270 */
[----:B------:R-:W-:Y:S01]  /*3970*/  @!P3 IMAD.MOV R121, RZ, RZ, -R121 ;  /* 0x000000ffff79b224 */ /* 0x000fe200078e0a79 */
[----:B------:R-:W-:Y:S01]  /*3980*/  ISETP.NE.AND P3, PT, RZ, c[0x0][0x17c], PT ;  /* 0x00005f00ff007a0c */ /* 0x000fe20003f65270 */
[----:B------:R-:W-:Y:S02]  /*3990*/  @!P1 IMAD.MOV R9, RZ, RZ, -R9 ;  /* 0x000000ffff099224 */ /* 0x000fe400078e0a09 */
[----:B------:R-:W-:-:S02]  /*39a0*/  @!P0 LOP3.LUT R9, RZ, c[0x0][0x178], RZ, 0x33, !PT ;  /* 0x00005e00ff098a12 */ /* 0x000fc400078e33ff */
[C---:B------:R-:W-:Y:S02]  /*39b0*/  SEL R154, R192.reuse, R3, !P3 ;  /* 0x00000003c09a7207 */ /* 0x040fe40005800000 */
[C---:B------:R-:W-:Y:S01]  /*39c0*/  SEL R152, R192.reuse, R5, !P3 ;  /* 0x00000005c0987207 */ /* 0x040fe20005800000 */
[----:B------:R-:W-:Y:S01]  /*39d0*/  IMAD R9, R9, c[0x0][0x184], RZ ;  /* 0x0000610009097a24 */ /* 0x000fe200078e02ff */
[----:B------:R-:W-:Y:S01]  /*39e0*/  SEL R151, R192, R7, !P3 ;  /* 0x00000007c0977207 */ /* 0x000fe20005800000 */
[----:B------:R-:W-:Y:S01]  /*39f0*/  IMAD R154, R154, c[0x0][0x190], RZ ;  /* 0x000064009a9a7a24 */ /* 0x000fe200078e02ff */
[C---:B------:R-:W-:Y:S01]  /*3a00*/  SEL R149, R192.reuse, R11, !P3 ;  /* 0x0000000bc0957207 */ /* 0x040fe20005800000 */
[----:B------:R-:W-:Y:S01]  /*3a10*/  @!P5 IMAD.MOV R123, RZ, RZ, -R123 ;  /* 0x000000ffff7bd224 */ /* 0x000fe200078e0a7b */
[C---:B------:R-:W-:Y:S01]  /*3a20*/  SEL R148, R192.reuse, R13, !P3 ;  /* 0x0000000dc0947207 */ /* 0x040fe20005800000 */
[----:B------:R-:W-:Y:S01]  /*3a30*/  @!P2 IMAD.MOV R191, RZ, RZ, -R191 ;  /* 0x000000ffffbfa224 */ /* 0x000fe200078e0abf */
[C---:B------:R-:W-:Y:S01]  /*3a40*/  SEL R146, R192.reuse, R15, !P3 ;  /* 0x0000000fc0927207 */ /* 0x040fe20005800000 */
[----:B------:R-:W-:Y:S01]  /*3a50*/  @!P4 IMAD.MOV R131, RZ, RZ, -R131 ;  /* 0x000000ffff83c224 */ /* 0x000fe200078e0a83 */
[----:B------:R-:W-:Y:S01]  /*3a60*/  SEL R145, R192, R17, !P3 ;  /* 0x00000011c0917207 */ /* 0x000fe20005800000 */
[----:B------:R-:W-:Y:S01]  /*3a70*/  IMAD R152, R152, c[0x0][0x190], RZ ;  /* 0x0000640098987a24 */ /* 0x000fe200078e02ff */
[C---:B------:R-:W-:Y:S01]  /*3a80*/  SEL R143, R192.reuse, R19, !P3 ;  /* 0x00000013c08f7207 */ /* 0x040fe20005800000 */
[----:B------:R-:W-:Y:S01]  /*3a90*/  IMAD R151, R151, c[0x0][0x190], RZ ;  /* 0x0000640097977a24 */ /* 0x000fe200078e02ff */
[C---:B------:R-:W-:Y:S01]  /*3aa0*/  SEL R142, R192.reuse, R21, !P3 ;  /* 0x00000015c08e7207 */ /* 0x040fe20005800000 */
[----:B------:R-:W-:Y:S01]  /*3ab0*/  IMAD R149, R149, c[0x0][0x190], RZ ;  /* 0x0000640095957a24 */ /* 0x000fe200078e02ff */
[----:B------:R-:W-:Y:S01]  /*3ac0*/  SEL R140, R192, R23, !P3 ;  /* 0x00000017c08c7207 */ /* 0x000fe20005800000 */
[----:B------:R-:W-:Y:S01]  /*3ad0*/  IMAD R148, R148, c[0x0][0x190], RZ ;  /* 0x0000640094947a24 */ /* 0x000fe200078e02ff */
[----:B------:R-:W-:Y:S01]  /*3ae0*/  SEL R139, R192, R25, !P3 ;  /* 0x00000019c08b7207 */ /* 0x000fe20005800000 */
[----:B------:R-:W-:Y:S01]  /*3af0*/  IMAD R146, R146, c[0x0][0x190], RZ ;  /* 0x0000640092927a24 */ /* 0x000fe200078e02ff */
[C---:B------:R-:W-:Y:S01]  /*3b00*/  SEL R137, R192.reuse, R27, !P3 ;  /* 0x0000001bc0897207 */ /* 0x040fe20005800000 */
[----:B------:R-:W-:Y:S01]  /*3b10*/  IMAD R145, R145, c[0x0][0x190], RZ ;  /* 0x0000640091917a24 */ /* 0x000fe200078e02ff */
[C---:B------:R-:W-:Y:S01]  /*3b20*/  SEL R136, R192.reuse, R29, !P3 ;  /* 0x0000001dc0887207 */ /* 0x040fe20005800000 */
[----:B------:R-:W-:Y:S01]  /*3b30*/  IMAD R143, R143, c[0x0][0x190], RZ ;  /* 0x000064008f8f7a24 */ /* 0x000fe200078e02ff */
[----:B0-----:R-:W-:Y:S01]  /*3b40*/  SEL R134, R192, R31, !P3 ;  /* 0x0000001fc0867207 */ /* 0x001fe20005800000 */
[----:B------:R-:W-:Y:S01]  /*3b50*/  IMAD R142, R142, c[0x0][0x190], RZ ;  /* 0x000064008e8e7a24 */ /* 0x000fe200078e02ff */
[----:B------:R-:W-:Y:S01]  /*3b60*/  SEL R133, R192, R33, !P3 ;  /* 0x00000021c0857207 */ /* 0x000fe20005800000 */
[----:B------:R-:W-:Y:S01]  /*3b70*/  IMAD R140, R140, c[0x0][0x190], RZ ;  /* 0x000064008c8c7a24 */ /* 0x000fe200078e02ff */
[----:B------:R-:W-:Y:S01]  /*3b80*/  LEA R130, P6, R9, c[0x0][0x160], 0x1 ;  /* 0x0000580009827a11 */ /* 0x000fe200078c08ff */
[----:B------:R-:W-:Y:S01]  /*3b90*/  IMAD R139, R139, c[0x0][0x190], RZ ;  /* 0x000064008b8b7a24 */ /* 0x000fe200078e02ff */
[----:B------:R-:W-:Y:S01]  /*3ba0*/  LEA R193, P0, R154, c[0x0][0x168], 0x1 ;  /* 0x00005a009ac17a11 */ /* 0x000fe200078008ff */
        /* <DEDUP_REMOVED lines=52> */
[----:B------:R-:W-:Y:S01]  /*3ef0*/  IMAD.SHL.U32 R15, R30, 0x20, RZ ;  /* 0x000000201e0f7824 */ /* 0x000fe200078e00ff */
[----:B------:R-:W-:Y:S01]  /*3f00*/  SEL R4, R192, R87, !P3 ;  /* 0x00000057c0047207 */ /* 0x000fe20005800000 */
[----:B------:R-:W-:Y:S01]  /*3f10*/  IMAD R21, R242, c[0x0][0x188], RZ ;  /* 0x00006200f2157a24 */ /* 0x000fe200078e02ff */
[----:B------:R-:W-:Y:S01]  /*3f20*/  SEL R3, R192, R89, !P3 ;  /* 0x00000059c0037207 */ /* 0x000fe20005800000 */
[----:B------:R-:W-:Y:S01]  /*3f30*/  IMAD R10, R10, c[0x0][0x190], RZ ;  /* 0x000064000a0a7a24 */ /* 0x000fe200078e02ff */
[----:B------:R-:W-:Y:S01]  /*3f40*/  SEL R2, R192, R91, !P3 ;  /* 0x0000005bc0027207 */ /* 0x000fe20005800000 */
[----:B------:R-:W-:Y:S01]  /*3f50*/  IMAD R8, R8, c[0x0][0x190], RZ ;  /* 0x0000640008087a24 */ /* 0x000fe200078e02ff */
[C---:B------:R-:W-:Y:S01]  /*3f60*/  SEL R0, R192.reuse, R93, !P3 ;  /* 0x0000005dc0007207 */ /* 0x040fe20005800000 */
        /* <DEDUP_REMOVED lines=9> */
[C---:B------:R-:W-:Y:S01]  /*4000*/  SEL R171, R192.reuse, R103, !P3 ;  /* 0x00000067c0ab7207 */ /* 0x040fe20005800000 */
[----:B------:R0:W-:Y:S01]  /*4010*/  STL [R1+0xb0], R15 ;  /* 0x0000b00f01007387 */ /* 0x0001e20000100800 */
        /* <DEDUP_REMOVED lines=26> */
[----:B------:R-:W-:Y:S01]  /*41c0*/  SEL R192, R192, R131, !P3 ;  /* 0x00000083c0c07207 */ /* 0x000fe20005800000 */
[----:B------:R-:W-:Y:S01]  /*41d0*/  IMAD R185, R185, c[0x0][0x190], RZ ;  /* 0x00006400b9b97a24 */ /* 0x000fe200078e02ff */
[----:B------:R-:W-:Y:S01]  /*41e0*/  LEA.HI.X.SX32 R131, R9, c[0x0][0x164], 0x1, P6 ;  /* 0x0000590009837a11 */ /* 0x000fe200030f0eff */
[----:B------:R-:W-:Y:S01]  /*41f0*/  IMAD R179, R179, c[0x0][0x190], RZ ;  /* 0x00006400b3b37a24 */ /* 0x000fe200078e02ff */
[----:B------:R-:W-:Y:S01]  /*4200*/  LEA.HI.X.SX32 R154, R154, c[0x0][0x16c], 0x1, P0 ;  /* 0x00005b009a9a7a11 */ /* 0x000fe200000f0eff */
[----:B------:R-:W-:Y:S01]  /*4210*/  IMAD R187, R187, c[0x0][0x190], RZ ;  /* 0x00006400bbbb7a24 */ /* 0x000fe200078e02ff */
[----:B------:R-:W-:Y:S01]  /*4220*/  LEA R157, P1, R152, c[0x0][0x168], 0x1 ;  /* 0x00005a00989d7a11 */ /* 0x000fe200078208ff */
        /* <DEDUP_REMOVED lines=10> */
[----:B------:R-:W-:Y:S01]  /*42d0*/  CS2R R124, SRZ ;  /* 0x00000000007c7805 */ /* 0x000fe2000001ff00 */
[----:B------:R-:W-:Y:S01]  /*42e0*/  LEA R153, P0, R143, c[0x0][0x168], 0x1 ;  /* 0x00005a008f997a11 */ /* 0x000fe200078008ff */
[----:B------:R-:W-:Y:S01]  /*42f0*/  CS2R R126, SRZ ;  /* 0x00000000007e7805 */ /* 0x000fe2000001ff00 */
[----:B------:R-:W-:Y:S01]  /*4300*/  LEA.HI.X.SX32 R152, R152, c[0x0][0x16c], 0x1, P1 ;  /* 0x00005b0098987a11 */ /* 0x000fe200008f0eff */
        /* <DEDUP_REMOVED lines=13> */
[----:B------:R-:W-:Y:S01]  /*43e0*/  LEA R197, P1, R142, c[0x0][0x168], 0x1 ;  /* 0x00005a008ec57a11 */ /* 0x000fe200078208ff */
        /* <DEDUP_REMOVED lines=45> */
[----:B------:R-:W-:-:S02]  /*46c0*/  LEA.HI.X.SX32 R38, R38, c[0x0][0x16c], 0x1, P3 ;  /* 0x00005b0026267a11 */ /* 0x000fc400018f0eff */
[----:B------:R-:W-:Y:S02]  /*46d0*/  LEA.HI.X.SX32 R37, R37, c[0x0][0x16c], 0x1, P4 ;  /* 0x00005b0025257a11 */ /* 0x000fe400020f0eff */
[----:B------:R-:W-:Y:S02]  /*46e0*/  LEA.HI.X.SX32 R35, R35, c[0x0][0x16c], 0x1, P5 ;  /* 0x00005b0023237a11 */ /* 0x000fe400028f0eff */
[----:B------:R-:W-:Y:S02]  /*46f0*/  LEA.HI.X.SX32 R34, R34, c[0x0][0x16c], 0x1, P6 ;  /* 0x00005b0022227a11 */ /* 0x000fe400030f0eff */
[----:B------:R-:W-:Y:S02]  /*4700*/  LEA.HI.X.SX32 R32, R32, c[0x0][0x16c], 0x1, P0 ;  /* 0x00005b0020207a11 */ /* 0x000fe400000f0eff */
[----:B------:R-:W-:Y:S02]  /*4710*/  LEA R204, P1, R31, c[0x0][0x168], 0x1 ;  /* 0x00005a001fcc7a11 */ /* 0x000fe400078208ff */
[----:B------:R-:W-:-:S02]  /*4720*/  LEA R39, P2, R29, c[0x0][0x168], 0x1 ;  /* 0x00005a001d277a11 */ /* 0x000fc400078408ff */
[----:B------:R-:W-:Y:S02]  /*4730*/  LEA R205, P3, R28, c[0x0][0x168], 0x1 ;  /* 0x00005a001ccd7a11 */ /* 0x000fe400078608ff */
[----:B------:R-:W-:Y:S02]  /*4740*/  LEA R36, P4, R26, c[0x0][0x168], 0x1 ;  /* 0x00005a001a247a11 */ /* 0x000fe400078808ff */
[----:B------:R-:W-:Y:S02]  /*4750*/  LEA R206, P5, R25, c[0x0][0x168], 0x1 ;  /* 0x00005a0019ce7a11 */ /* 0x000fe400078a08ff */
[----:B------:R-:W-:Y:S02]  /*4760*/  LEA R33, P6, R23, c[0x0][0x168], 0x1 ;  /* 0x00005a0017217a11 */ /* 0x000fe400078c08ff */
[----:B------:R-:W-:Y:S02]  /*4770*/  LEA R207, P0, R22, c[0x0][0x168], 0x1 ;  /* 0x00005a0016cf7a11 */ /* 0x000fe400078008ff */
[----:B------:R-:W-:-:S02]  /*4780*/  LEA.HI.X.SX32 R31, R31, c[0x0][0x16c], 0x1, P1 ;  /* 0x00005b001f1f7a11 */ /* 0x000fc400008f0eff */
[----:B------:R-:W-:Y:S02]  /*4790*/  LEA.HI.X.SX32 R29, R29, c[0x0][0x16c], 0x1, P2 ;  /* 0x00005b001d1d7a11 */ /* 0x000fe400010f0eff */
[----:B------:R-:W-:Y:S02]  /*47a0*/  LEA.HI.X.SX32 R28, R28, c[0x0][0x16c], 0x1, P3 ;  /* 0x00005b001c1c7a11 */ /* 0x000fe400018f0eff */
[----:B------:R-:W-:Y:S02]  /*47b0*/  LEA.HI.X.SX32 R26, R26, c[0x0][0x16c], 0x1, P4 ;  /* 0x00005b001a1a7a11 */ /* 0x000fe400020f0eff */
[----:B------:R-:W-:Y:S02]  /*47c0*/  LEA.HI.X.SX32 R25, R25, c[0x0][0x16c], 0x1, P5 ;  /* 0x00005b0019197a11 */ /* 0x000fe400028f0eff */
[----:B------:R-:W-:Y:S02]  /*47d0*/  LEA.HI.X.SX32 R23, R23, c[0x0][0x16c], 0x1, P6 ;  /* 0x00005b0017177a11 */ /* 0x000fe400030f0eff */
[----:B------:R-:W-:-:S02]  /*47e0*/  LEA.HI.X.SX32 R22, R22, c[0x0][0x16c], 0x1, P0 ;  /* 0x00005b0016167a11 */ /* 0x000fc400000f0eff */
[----:B------:R-:W-:Y:S02]  /*47f0*/  LEA R30, P1, R20, c[0x0][0x168], 0x1 ;  /* 0x00005a00141e7a11 */ /* 0x000fe400078208ff */
[----:B------:R-:W-:Y:S02]  /*4800*/  LEA R208, P2, R19, c[0x0][0x168], 0x1 ;  /* 0x00005a0013d07a11 */ /* 0x000fe400078408ff */
[----:B------:R-:W-:Y:S02]  /*4810*/  LEA R27, P3, R17, c[0x0][0x168], 0x1 ;  /* 0x00005a00111b7a11 */ /* 0x000fe400078608ff */
[----:B------:R-:W-:Y:S02]  /*4820*/  LEA R209, P4, R16, c[0x0][0x168], 0x1 ;  /* 0x00005a0010d17a11 */ /* 0x000fe400078808ff */
[----:B------:R-:W-:Y:S02]  /*4830*/  LEA R24, P5, R14, c[0x0][0x168], 0x1 ;  /* 0x00005a000e187a11 */ /* 0x000fe400078a08ff */
[----:B------:R-:W-:-:S02]  /*4840*/  LEA R210, P6, R13, c[0x0][0x168], 0x1 ;  /* 0x00005a000dd27a11 */ /* 0x000fc400078c08ff */
[----:B------:R-:W-:Y:S02]  /*4850*/  LEA R21, P0, R11, c[0x0][0x168], 0x1 ;  /* 0x00005a000b157a11 */ /* 0x000fe400078008ff */
[----:B------:R-:W-:Y:S02]  /*4860*/  LOP3.LUT R226, R226, 0x200, R15, 0xf8, !PT ;  /* 0x00000200e2e27812 */ /* 0x000fe400078ef80f */
[----:B------:R-:W-:Y:S02]  /*4870*/  LEA.HI.X.SX32 R20, R20, c[0x0][0x16c], 0x1, P1 ;  /* 0x00005b0014147a11 */ /* 0x000fe400008f0eff */
[----:B------:R-:W-:Y:S02]  /*4880*/  LEA.HI.X.SX32 R19, R19, c[0x0][0x16c], 0x1, P2 ;  /* 0x00005b0013137a11 */ /* 0x000fe400010f0eff */
[----:B------:R-:W-:Y:S02]  /*4890*/  LEA.HI.X.SX32 R17, R17, c[0x0][0x16c], 0x1, P3 ;  /* 0x00005b0011117a11 */ /* 0x000fe400018f0eff */
[----:B------:R-:W-:-:S02]  /*48a0*/  LEA.HI.X.SX32 R16, R16, c[0x0][0x16c], 0x1, P4 ;  /* 0x00005b0010107a11 */ /* 0x000fc400020f0eff */
[----:B------:R-:W-:Y:S02]  /*48b0*/  LEA.HI.X.SX32 R14, R14, c[0x0][0x16c], 0x1, P5 ;  /* 0x00005b000e0e7a11 */ /* 0x000fe400028f0eff */
[----:B------:R-:W-:Y:S02]  /*48c0*/  LEA.HI.X.SX32 R13, R13, c[0x0][0x16c], 0x1, P6 ;  /* 0x00005b000d0d7a11 */ /* 0x000fe400030f0eff */
[----:B------:R-:W-:Y:S02]  /*48d0*/  LEA.HI.X.SX32 R11, R11, c[0x0][0x16c], 0x1, P0 ;  /* 0x00005b000b0b7a11 */ /* 0x000fe400000f0eff */
[----:B------:R-:W-:Y:S02]  /*48e0*/  LEA R211, P1, R10, c[0x0][0x168], 0x1 ;  /* 0x00005a000ad37a11 */ /* 0x000fe400078208ff */
[----:B------:R-:W-:Y:S02]  /*48f0*/  LEA R18, P2, R8, c[0x0][0x168], 0x1 ;  /* 0x00005a0008127a11 */ /* 0x000fe400078408ff */
[----:B------:R-:W-:-:S02]  /*4900*/  LEA R212, P3, R7, c[0x0][0x168], 0x1 ;  /* 0x00005a0007d47a11 */ /* 0x000fc400078608ff */
[----:B0-----:R-:W-:Y:S02]  /*4910*/  LEA R15, P4, R6, c[0x0][0x168], 0x1 ;  /* 0x00005a00060f7a11 */ /* 0x001fe400078808ff */
[----:B------:R-:W-:Y:S02]  /*4920*/  LEA R213, P5, R5, c[0x0][0x168], 0x1 ;  /* 0x00005a0005d57a11 */ /* 0x000fe400078a08ff */
[----:B------:R-:W-:Y:S02]  /*4930*/  LEA R12, P6, R4, c[0x0][0x168], 0x1 ;  /* 0x00005a00040c7a11 */ /* 0x000fe400078c08ff */
[----:B------:R-:W-:Y:S02]  /*4940*/  LEA R214, P0, R3, c[0x0][0x168], 0x1 ;  /* 0x00005a0003d67a11 */ /* 0x000fe400078008ff */
[----:B------:R-:W-:Y:S02]  /*4950*/  LEA.HI.X.SX32 R10, R10, c[0x0][0x16c], 0x1, P1 ;  /* 0x00005b000a0a7a11 */ /* 0x000fe400008f0eff */
[----:B------:R-:W-:-:S02]  /*4960*/  LEA.HI.X.SX32 R8, R8, c[0x0][0x16c], 0x1, P2 ;  /* 0x00005b0008087a11 */ /* 0x000fc400010f0eff */
[----:B------:R-:W-:Y:S02]  /*4970*/  LEA.HI.X.SX32 R7, R7, c[0x0][0x16c], 0x1, P3 ;  /* 0x00005b0007077a11 */ /* 0x000fe400018f0eff */
[----:B------:R-:W-:Y:S02]  /*4980*/  LEA.HI.X.SX32 R6, R6, c[0x0][0x16c], 0x1, P4 ;  /* 0x00005b0006067a11 */ /* 0x000fe400020f0eff */
[----:B------:R-:W-:Y:S02]  /*4990*/  LEA.HI.X.SX32 R5, R5, c[0x0][0x16c], 0x1, P5 ;  /* 0x00005b0005057a11 */ /* 0x000fe400028f0eff */
[----:B------:R-:W-:Y:S02]  /*49a0*/  LEA.HI.X.SX32 R4, R4, c[0x0][0x16c], 0x1, P6 ;  /* 0x00005b0004047a11 */ /* 0x000fe400030f0eff */
[----:B------:R-:W-:Y:S02]  /*49b0*/  LEA.HI.X.SX32 R3, R3, c[0x0][0x16c], 0x1, P0 ;  /* 0x00005b0003037a11 */ /* 0x000fe400000f0eff */
[----:B------:R-:W-:-:S02]  /*49c0*/  LEA R9, P1, R2, c[0x0][0x168], 0x1 ;  /* 0x00005a0002097a11 */ /* 0x000fc400078208ff */
[----:B------:R-:W-:Y:S02]  /*49d0*/  LEA R215, P2, R0, c[0x0][0x168], 0x1 ;  /* 0x00005a0000d77a11 */ /* 0x000fe400078408ff */
[----:B------:R-:W-:Y:S02]  /*49e0*/  LEA R166, P3, R165, c[0x0][0x168], 0x1 ;  /* 0x00005a00a5a67a11 */ /* 0x000fe400078608ff */
[----:B------:R-:W-:Y:S02]  /*49f0*/  LEA R216, P4, R167, c[0x0][0x168], 0x1 ;  /* 0x00005a00a7d87a11 */ /* 0x000fe400078808ff */
[----:B------:R-:W-:Y:S02]  /*4a00*/  LEA R169, P5, R168, c[0x0][0x168], 0x1 ;  /* 0x00005a00a8a97a11 */ /* 0x000fe400078a08ff */
[----:B------:R-:W-:Y:S02]  /*4a10*/  LEA R217, P6, R170, c[0x0][0x168], 0x1 ;  /* 0x00005a00aad97a11 */ /* 0x000fe400078c08ff */
[----:B------:R-:W-:-:S02]  /*4a20*/  LEA R172, P0, R171, c[0x0][0x168], 0x1 ;  /* 0x00005a00abac7a11 */ /* 0x000fc400078008ff */
[----:B------:R-:W-:Y:S02]  /*4a30*/  LEA.HI.X.SX32 R2, R2, c[0x0][0x16c], 0x1, P1 ;  /* 0x00005b0002027a11 */ /* 0x000fe400008f0eff */
[----:B------:R-:W-:Y:S02]  /*4a40*/  LEA.HI.X.SX32 R0, R0, c[0x0][0x16c], 0x1, P2 ;  /* 0x00005b0000007a11 */ /* 0x000fe400010f0eff */
[----:B------:R-:W-:Y:S02]  /*4a50*/  LEA.HI.X.SX32 R165, R165, c[0x0][0x16c], 0x1, P3 ;  /* 0x00005b00a5a57a11 */ /* 0x000fe400018f0eff */
[----:B------:R-:W-:Y:S02]  /*4a60*/  LEA.HI.X.SX32 R167, R167, c[0x0][0x16c], 0x1, P4 ;  /* 0x00005b00a7a77a11 */ /* 0x000fe400020f0eff */
[----:B------:R-:W-:Y:S02]  /*4a70*/  LEA.HI.X.SX32 R168, R168, c[0x0][0x16c], 0x1, P5 ;  /* 0x00005b00a8a87a11 */ /* 0x000fe400028f0eff */
[----:B------:R-:W-:-:S02]  /*4a80*/  LEA.HI.X.SX32 R170, R170, c[0x0][0x16c], 0x1, P6 ;  /* 0x00005b00aaaa7a11 */ /* 0x000fc400030f0eff */
[----:B------:R-:W-:Y:S02]  /*4a90*/  LEA.HI.X.SX32 R171, R171, c[0x0][0x16c], 0x1, P0 ;  /* 0x00005b00abab7a11 */ /* 0x000fe400000f0eff */
[----:B------:R-:W-:Y:S02]  /*4aa0*/  LEA R218, P1, R173, c[0x0][0x168], 0x1 ;  /* 0x00005a00adda7a11 */ /* 0x000fe400078208ff */
[----:B------:R-:W-:Y:S02]  /*4ab0*/  LEA R182, P2, R174, c[0x0][0x168], 0x1 ;  /* 0x00005a00aeb67a11 */ /* 0x000fe400078408ff */
[----:B------:R-:W-:Y:S02]  /*4ac0*/  LEA R219, P3, R175, c[0x0][0x168], 0x1 ;  /* 0x00005a00afdb7a11 */ /* 0x000fe400078608ff */
[----:B------:R-:W-:Y:S02]  /*4ad0*/  LEA R183, P4, R176, c[0x0][0x168], 0x1 ;  /* 0x00005a00b0b77a11 */ /* 0x000fe400078808ff */
[----:B------:R-:W-:-:S02]  /*4ae0*/  LEA R220, P5, R177, c[0x0][0x168], 0x1 ;  /* 0x00005a00b1dc7a11 */ /* 0x000fc400078a08ff */
[----:B------:R-:W-:Y:S02]  /*4af0*/  LEA R184, P6, R178, c[0x0][0x168], 0x1 ;  /* 0x00005a00b2b87a11 */ /* 0x000fe400078c08ff */
[----:B------:R-:W-:Y:S02]  /*4b00*/  LEA R221, P0, R185, c[0x0][0x168], 0x1 ;  /* 0x00005a00b9dd7a11 */ /* 0x000fe400078008ff */
        /* <DEDUP_REMOVED lines=10> */
[----:B------:R-:W-:Y:S02]  /*4bb0*/  LEA R223, P4, R189, c[0x0][0x168], 0x1 ;  /* 0x00005a00bddf7a11 */ /* 0x000fe400078808ff */
        /* <DEDUP_REMOVED lines=10> */
[----:B------:R-:W-:-:S02]  /*4c60*/  LOP3.LUT R227, R226, 0x20, RZ, 0x3c, !PT ;  /* 0x00000020e2e37812 */ /* 0x000fc400078e3cff */
.L_x_3:
[C---:B------:R-:W-:Y:S01]  /*4c70*/  ISETP.GE.AND P0, PT, R228.reuse, UR4, PT ;  /* 0x00000004e4007c0c */ /* 0x040fe2000bf06270 */
[----:B------:R-:W-:Y:S01]  /*4c80*/  IMAD R40, R228, c[0x0][0x188], RZ ;  /* 0x00006200e4287a24 */ /* 0x000fe200078e02ff */
[----:B------:R-:W-:Y:S01]  /*4c90*/  PRMT R103, RZ, 0x7610, R103 ;  /* 0x00007610ff677816 */ /* 0x000fe20000000067 */
[----:B------:R-:W-:-:S02]  /*4ca0*/  IMAD R42, R243, c[0x0][0x188], RZ ;  /* 0x00006200f32a7a24 */ /* 0x000fc400078e02ff */
[----:B------:R-:W-:-:S08]  /*4cb0*/  IMAD.WIDE R40, R40, 0x2, R130 ;  /* 0x0000000228287825 */ /* 0x000fd000078e0282 */
[----:B------:R0:W2:Y:S01]  /*4cc0*/  @!P0 LDG.E.U16 R103, [R40.64] ;  /* 0x0000000628678981 */ /* 0x0000a2000c1e1500 */
[----:B------:R-:W-:Y:S02]  /*4cd0*/  ISETP.GE.AND P0, PT, R243, UR4, PT ;  /* 0x00000004f3007c0c */ /* 0x000fe4000bf06270 */
[----:B------:R-:W-:Y:S01]  /*4ce0*/  PRMT R47, RZ, 0x7610, R47 ;  /* 0x00007610ff2f7816 */ /* 0x000fe2000000002f */
[----:B0-----:R-:W-:Y:S01]  /*4cf0*/  IMAD.WIDE R40, R42, 0x2, R130 ;  /* 0x000000022a287825 */ /* 0x001fe200078e0282 */
[----:B------:R-:W-:-:S03]  /*4d00*/  PRMT R46, RZ, 0x7610, R46 ;  /* 0x00007610ff2e7816 */ /* 0x000fc6000000002e */
[----:B------:R-:W-:-:S06]  /*4d10*/  IMAD R42, R241, c[0x0][0x188], RZ ;  /* 0x00006200f12a7a24 */ /* 0x000fcc00078e02ff */
[----:B------:R0:W3:Y:S01]  /*4d20*/  @!P0 LDG.E.U16 R47, [R40.64] ;  /* 0x00000006282f8981 */ /* 0x0000e2000c1e1500 */
[----:B------:R-:W-:Y:S02]  /*4d30*/  ISETP.GE.AND P0, PT, R241, UR4, PT ;  /* 0x00000004f1007c0c */ /* 0x000fe4000bf06270 */
[C---:B------:R-:W-:Y:S01]  /*4d40*/  ISETP.GE.AND P1, PT, R239.reuse, UR4, PT ;  /* 0x00000004ef007c0c */ /* 0x040fe2000bf26270 */
[----:B------:R-:W-:Y:S02]  /*4d50*/  IMAD R43, R239, c[0x0][0x188], RZ ;  /* 0x00006200ef2b7a24 */ /* 0x000fe400078e02ff */
[----:B0-----:R-:W-:Y:S01]  /*4d60*/  IMAD.WIDE R40, R42, 0x2, R130 ;  /* 0x000000022a287825 */ /* 0x001fe200078e0282 */
[----:B------:R-:W-:-:S07]  /*4d70*/  PRMT R45, RZ, 0x7610, R45 ;  /* 0x00007610ff2d7816 */ /* 0x000fce000000002d */
[----:B------:R0:W4:Y:S01]  /*4d80*/  @!P0 LDG.E.U16 R46, [R40.64] ;  /* 0x00000006282e8981 */ /* 0x000122000c1e1500 */
[C---:B------:R-:W-:Y:S01]  /*4d90*/  ISETP.GE.AND P0, PT, R244.reuse, UR4, PT ;  /* 0x00000004f4007c0c */ /* 0x040fe2000bf06270 */
[----:B------:R-:W-:Y:S01]  /*4da0*/  IMAD R42, R244, c[0x0][0x188], RZ ;  /* 0x00006200f42a7a24 */ /* 0x000fe200078e02ff */
[----:B------:R-:W-:Y:S01]  /*4db0*/  PRMT R44, RZ, 0x7610, R44 ;  /* 0x00007610ff2c7816 */ /* 0x000fe2000000002c */
[----:B0-----:R-:W-:-:S05]  /*4dc0*/  IMAD.WIDE R40, R43, 0x2, R130 ;  /* 0x000000022b287825 */ /* 0x001fca00078e0282 */
[----:B------:R0:W5:Y:S02]  /*4dd0*/  @!P1 LDG.E.U16 R45, [R40.64] ;  /* 0x00000006282d9981 */ /* 0x000164000c1e1500 */
[----:B0-----:R-:W-:-:S05]  /*4de0*/  IMAD.WIDE R40, R42, 0x2, R130 ;  /* 0x000000022a287825 */ /* 0x001fca00078e0282 */
[----:B------:R0:W5:Y:S01]  /*4df0*/  @!P0 LDG.E.U16 R44, [R40.64] ;  /* 0x00000006282c8981 */ /* 0x000162000c1e1500 */
[C---:B------:R-:W-:Y:S01]  /*4e00*/  ISETP.GE.AND P0, PT, R242.reuse, UR4, PT ;  /* 0x00000004f2007c0c */ /* 0x040fe2000bf06270 */
[----:B------:R-:W-:Y:S01]  /*4e10*/  IMAD R42, R242, c[0x0][0x188], RZ ;  /* 0x00006200f22a7a24 */ /* 0x000fe200078e02ff */
[----:B------:R-:W-:Y:S02]  /*4e20*/  PRMT R102, RZ, 0x7610, R102 ;  /* 0x00007610ff667816 */ /* 0x000fe40000000066 */
[C---:B------:R-:W-:Y:S01]  /*4e30*/  ISETP.GE.AND P1, PT, R240.reuse, UR4, PT ;  /* 0x00000004f0007c0c */ /* 0x040fe2000bf26270 */
[----:B------:R-:W-:Y:S02]  /*4e40*/  IMAD R43, R240, c[0x0][0x188], RZ ;  /* 0x00006200f02b7a24 */ /* 0x000fe400078e02ff */
[----:B0-----:R-:W-:Y:S02]  /*4e50*/  IMAD.WIDE R40, R42, 0x2, R130 ;  /* 0x000000022a287825 */ /* 0x001fe400078e0282 */
[----:B------:R-:W0:Y:S01]  /*4e60*/  S2R R42, SR_TID.X ;  /* 0x00000000002a7919 */ /* 0x000e220000002100 */
[----:B------:R-:W-:-:S03]  /*4e70*/  PRMT R101, RZ, 0x7610, R101 ;  /* 0x00007610ff657816 */ /* 0x000fc60000000065 */
[----:B------:R1:W5:Y:S01]  /*4e80*/  @!P0 LDG.E.U16 R102, [R40.64] ;  /* 0x0000000628668981 */ /* 0x000362000c1e1500 */
[----:B------:R-:W-:Y:S02]  /*4e90*/  ISETP.GE.AND P0, PT, R238, UR4, PT ;  /* 0x00000004ee007c0c */ /* 0x000fe4000bf06270 */
[----:B------:R-:W-:Y:S01]  /*4ea0*/  PRMT R100, RZ, 0x7610, R100 ;  /* 0x00007610ff647816 */ /* 0x000fe20000000064 */
[----:B-1----:R-:W-:-:S04]  /*4eb0*/  IMAD.WIDE R40, R43, 0x2, R130 ;  /* 0x000000022b287825 */ /* 0x002fc800078e0282 */
[----:B------:R-:W-:Y:S01]  /*4ec0*/  IMAD R43, R238, c[0x0][0x188], RZ ;  /* 0x00006200ee2b7a24 */ /* 0x000fe200078e02ff */
[----:B------:R1:W5:Y:S01]  /*4ed0*/  @!P1 LDG.E.U16 R101, [R40.64] ;  /* 0x0000000628659981 */ /* 0x000362000c1e1500 */
[----:B0-----:R-:W-:Y:S02]  /*4ee0*/  LOP3.LUT R42, R42, 0x1f, RZ, 0xc0, !PT ;  /* 0x0000001f2a2a7812 */ /* 0x001fe400078ec0ff */
[----:B-1----:R-:W-:-:S05]  /*4ef0*/  IMAD.WIDE R40, R43, 0x2, R130 ;  /* 0x000000022b287825 */ /* 0x002fca00078e0282 */
[----:B------:R0:W5:Y:S01]  /*4f00*/  @!P0 LDG.E.U16 R100, [R40.64] ;  /* 0x0000000628648981 */ /* 0x000162000c1e1500 */
[----:B------:R-:W-:Y:S02]  /*4f10*/  ISETP.GE.AND P0, PT, R42, UR4, PT ;  /* 0x000000042a007c0c */ /* 0x000fe4000bf06270 */
[----:B------:R-:W-:Y:S01]  /*4f20*/  PRMT R95, RZ, 0x7610, R95 ;  /* 0x00007610ff5f7816 */ /* 0x000fe2000000005f */
[----:B------:R-:W-:Y:S01]  /*4f30*/  BAR.SYNC.DEFER_BLOCKING 0x0 ;  /* 0x0000000000007b1d */ /* 0x000fe20000010000 */
[----:B0-----:R-:W-:-:S05]  /*4f40*/  IADD3 R40, P1, R225, R160, RZ ;  /* 0x000000a0e1287210 */ /* 0x001fca0007f3e0ff */
[----:B------:R-:W-:Y:S01]  /*4f50*/  IMAD.X R41, R192, 0x1, R161, P1 ;  /* 0x00000001c0297824 */ /* 0x000fe200008e06a1 */
[----:B------:R-:W-:-:S04]  /*4f60*/  PRMT R94, RZ, 0x7610, R94 ;  /* 0x00007610ff5e7816 */ /* 0x000fc8000000005e */
[----:B------:R0:W5:Y:S02]  /*4f70*/  @!P0 LDG.E.U16 R95, [R40.64] ;  /* 0x00000006285f8981 */ /* 0x000164000c1e1500 */
[----:B0-----:R-:W-:-:S05]  /*4f80*/  IADD3 R40, P1, R190, R160, RZ ;  /* 0x000000a0be287210 */ /* 0x001fca0007f3e0ff */
[----:B------:R-:W-:-:S05]  /*4f90*/  IMAD.X R41, R181, 0x1, R161, P1 ;  /* 0x00000001b5297824 */ /* 0x000fca00008e06a1 */
[----:B------:R0:W5:Y:S01]  /*4fa0*/  @!P0 LDG.E.U16 R94, [R40.64] ;  /* 0x00000006285e8981 */ /* 0x000162000c1e1500 */
[----:B------:R-:W-:Y:S02]  /*4fb0*/  PRMT R93, RZ, 0x7610, R93 ;  /* 0x00007610ff5d7816 */ /* 0x000fe4000000005d */
[----:B0-----:R-:W-:-:S05]  /*4fc0*/  IADD3 R40, P1, R188, R160, RZ ;  /* 0x000000a0bc287210 */ /* 0x001fca0007f3e0ff */
[----:B------:R-:W-:-:S05]  /*4fd0*/  IMAD.X R41, R180, 0x1, R161, P1 ;  /* 0x00000001b4297824 */ /* 0x000fca00008e06a1 */
[----:B------:R0:W5:Y:S01]  /*4fe0*/  @!P0 LDG.E.U16 R93, [R40.64] ;  /* 0x00000006285d8981 */ /* 0x000162000c1e1500 */
[----:B------:R-:W-:Y:S02]  /*4ff0*/  PRMT R92, RZ, 0x7610, R92 ;  /* 0x00007610ff5c7816 */ /* 0x000fe4000000005c */
[----:B0-----:R-:W-:-:S05]  /*5000*/  IADD3 R40, P1, R186, R160, RZ ;  /* 0x000000a0ba287210 */ /* 0x001fca0007f3e0ff */
[----:B------:R-:W-:Y:S01]  /*5010*/  IMAD.X R41, R179, 0x1, R161, P1 ;  /* 0x00000001b3297824 */ /* 0x000fe200008e06a1 */
[----:B------:R-:W-:-:S04]  /*5020*/  IADD3 R42, P1, R193, R160, RZ ;  /* 0x000000a0c12a7210 */ /* 0x000fc80007f3e0ff */
[----:B------:R0:W5:Y:S01]  /*5030*/  @!P0 LDG.E.U16 R92, [R40.64] ;  /* 0x00000006285c8981 */ /* 0x000162000c1e1500 */
[----:B------:R-:W-:Y:S01]  /*5040*/  IMAD.X R43, R154, 0x1, R161, P1 ;  /* 0x000000019a2b7824 */ /* 0x000fe200008e06a1 */
[----:B0-----:R-:W-:-:S06]  /*5050*/  PRMT R40, RZ, 0x7610, R40 ;  /* 0x00007610ff287816 */ /* 0x001fcc0000000028 */
[----:B------:R0:W5:Y:S01]  /*5060*/  @!P0 LDG.E.U16 R40, [R42.64] ;  /* 0x000000062a288981 */ /* 0x000162000c1e1500 */
[----:B------:R-:W-:Y:S02]  /*5070*/  PRMT R104, RZ, 0x7610, R104 ;  /* 0x00007610ff687816 */ /* 0x000fe40000000068 */
[----:B0-----:R-:W-:-:S05]  /*5080*/  IADD3 R42, P1, R184, R160, RZ ;  /* 0x000000a0b82a7210 */ /* 0x001fca0007f3e0ff */
[----:B------:R-:W-:-:S05]  /*5090*/  IMAD.X R43, R178, 0x1, R161, P1 ;  /* 0x00000001b22b7824 */ /* 0x000fca00008e06a1 */
[----:B------:R0:W5:Y:S01]  /*50a0*/  @!P0 LDG.E.U16 R104, [R42.64] ;  /* 0x000000062a688981 */ /* 0x000162000c1e1500 */
[----:B------:R-:W-:Y:S02]  /*50b0*/  PRMT R41, RZ, 0x7610, R41 ;  /* 0x00007610ff297816 */ /* 0x000fe40000000029 */
[----:B0-----:R-:W-:-:S05]  /*50c0*/  IADD3 R42, P1, R183, R160, RZ ;  /* 0x000000a0b72a7210 */ /* 0x001fca0007f3e0ff */
[----:B------:R-:W-:-:S05]  /*50d0*/  IMAD.X R43, R176, 0x1, R161, P1 ;  /* 0x00000001b02b7824 */ /* 0x000fca00008e06a1 */
[----:B------:R0:W5:Y:S02]  /*50e0*/  @!P0 LDG.E.U16 R41, [R42.64] ;  /* 0x000000062a298981 */ /* 0x000164000c1e1500 */
[----:B0-----:R-:W-:-:S05]  /*50f0*/  IADD3 R42, P1, R182, R160, RZ ;  /* 0x000000a0b62a7210 */ /* 0x001fca0007f3e0ff */
[----:B------:R-:W-:Y:S01]  /*5100*/  IMAD.X R43, R174, 0x1, R161, P1 ;  /* 0x00000001ae2b7824 */ /* 0x000fe200008e06a1 */
[----:B--2---:R0:W-:Y:S02]  /*5110*/  STS.U16 [R163+0x4000], R103 ;  /* 0x00400067a3007388 */ /* 0x0041e40000000400 */
[----:B0-----:R-:W-:-:S06]  /*5120*/  PRMT R103, RZ, 0x7610, R103 ;  /* 0x00007610ff677816 */ /* 0x001fcc0000000067 */
[----:B------:R0:W2:Y:S04]  /*5130*/  @!P0 LDG.E.U16 R103, [R42.64] ;  /* 0x000000062a678981 */ /* 0x0000a8000c1e1500 */
[----:B---3--:R1:W-:Y:S01]  /*5140*/  STS.U16 [R163+0x4200], R47 ;  /* 0x0042002fa3007388 */ /* 0x0083e20000000400 */
[----:B0-----:R-:W-:Y:S02]  /*5150*/  IADD3 R42, P1, R172, R160, RZ ;  /* 0x000000a0ac2a7210 */ /* 0x001fe40007f3e0ff */
[----:B-1----:R-:W-:-:S03]  /*5160*/  PRMT R47, RZ, 0x7610, R47 ;  /* 0x00007610ff2f7816 */ /* 0x002fc6000000002f */
[----:B------:R-:W-:Y:S01]  /*5170*/  IMAD.X R43, R171, 0x1, R161, P1 ;  /* 0x00000001ab2b7824 */ /* 0x000fe200008e06a1 */
[----:B----4-:R0:W-:Y:S04]  /*5180*/  STS.U16 [R163+0x4400], R46 ;  /* 0x0044002ea3007388 */ /* 0x0101e80000000400 */
[----:B------:R1:W3:Y:S01]  /*5190*/  @!P0 LDG.E.U16 R47, [R42.64] ;  /* 0x000000062a2f8981 */ /* 0x0002e2000c1e1500 */
[----:B0-----:R-:W-:Y:S02]  /*51a0*/  PRMT R46, RZ, 0x7610, R46 ;  /* 0x00007610ff2e7816 */ /* 0x001fe4000000002e */
[----:B-1----:R-:W-:-:S05]  /*51b0*/  IADD3 R42, P1, R169, R160, RZ ;  /* 0x000000a0a92a7210 */ /* 0x002fca0007f3e0ff */
[----:B------:R-:W-:Y:S01]  /*51c0*/  IMAD.X R43, R168, 0x1, R161, P1 ;  /* 0x00000001a82b7824 */ /* 0x000fe200008e06a1 */
[----:B-----5:R0:W-:Y:S04]  /*51d0*/  STS.U16 [R163+0x4600], R45 ;  /* 0x0046002da3007388 */ /* 0x0201e80000000400 */
[----:B------:R1:W4:Y:S01]  /*51e0*/  @!P0 LDG.E.U16 R46, [R42.64] ;  /* 0x000000062a2e8981 */ /* 0x000322000c1e1500 */
[----:B0-----:R-:W-:Y:S02]  /*51f0*/  PRMT R45, RZ, 0x7610, R45 ;  /* 0x00007610ff2d7816 */ /* 0x001fe4000000002d */
[----:B-1----:R-:W-:-:S05]  /*5200*/  IADD3 R42, P1, R166, R160, RZ ;  /* 0x000000a0a62a7210 */ /* 0x002fca0007f3e0ff */
[----:B------:R-:W-:Y:S01]  /*5210*/  IMAD.X R43, R165, 0x1, R161, P1 ;  /* 0x00000001a52b7824 */ /* 0x000fe200008e06a1 */
[----:B------:R0:W-:Y:S04]  /*5220*/  STS.U16 [R229+0x4100], R44 ;  /* 0x0041002ce5007388 */ /* 0x0001e80000000400 */
[----:B------:R1:W5:Y:S01]  /*5230*/  @!P0 LDG.E.U16 R45, [R42.64] ;  /* 0x000000062a2d8981 */ /* 0x000362000c1e1500 */
        /* <DEDUP_REMOVED lines=18> */
[----:B------:R0:W-:Y:S04]  /*5360*/  STS.U16 [R163], R95 ;  /* 0x0000005fa3007388 */ /* 0x0001e80000000400 */
        /* <DEDUP_REMOVED lines=38> */
[----:B------:R-:W-:-:S05]  /*55d0*/  IMAD.X R43, R32, 0x1, R161, P1 ;  /* 0x00000001202b7824 */ /* 0x000fca00008e06a1 */
[----:B------:R0:W3:Y:S04]  /*55e0*/  @!P0 LDG.E.U16 R47, [R42.64] ;  /* 0x000000062a2f8981 */ /* 0x0000e8000c1e1500 */
[----:B----4-:R1:W-:Y:S01]  /*55f0*/  STS.U16 [R163+0x1000], R46 ;  /* 0x0010002ea3007388 */ /* 0x0103e20000000400 */
[----:B0-----:R-:W-:Y:S02]  /*5600*/  IADD3 R42, P1, R135, R160, RZ ;  /* 0x000000a0872a7210 */ /* 0x001fe40007f3e0ff */
[----:B-1----:R-:W-:-:S03]  /*5610*/  PRMT R46, RZ, 0x7610, R46 ;  /* 0x00007610ff2e7816 */ /* 0x002fc6000000002e */
[----:B------:R-:W-:-:S05]  /*5620*/  IMAD.X R43, R35, 0x1, R161, P1 ;  /* 0x00000001232b7824 */ /* 0x000fca00008e06a1 */
[----:B------:R0:W4:Y:S04]  /*5630*/  @!P0 LDG.E.U16 R46, [R42.64] ;  /* 0x000000062a2e8981 */ /* 0x000128000c1e1500 */
[----:B-----5:R1:W-:Y:S01]  /*5640*/  STS.U16 [R163+0x1200], R45 ;  /* 0x0012002da3007388 */ /* 0x0203e20000000400 */
[----:B0-----:R-:W-:Y:S02]  /*5650*/  IADD3 R42, P1, R138, R160, RZ ;  /* 0x000000a08a2a7210 */ /* 0x001fe40007f3e0ff */
[----:B-1----:R-:W-:-:S03]  /*5660*/  PRMT R45, RZ, 0x7610, R45 ;  /* 0x00007610ff2d7816 */ /* 0x002fc6000000002d */
[----:B------:R-:W-:-:S05]  /*5670*/  IMAD.X R43, R38, 0x1, R161, P1 ;  /* 0x00000001262b7824 */ /* 0x000fca00008e06a1 */
[----:B------:R0:W5:Y:S04]  /*5680*/  @!P0 LDG.E.U16 R45, [R42.64] ;  /* 0x000000062a2d8981 */ /* 0x000168000c1e1500 */
[----:B------:R1:W-:Y:S01]  /*5690*/  STS.U16 [R163+0x1400], R44 ;  /* 0x0014002ca3007388 */ /* 0x0003e20000000400 */
        /* <DEDUP_REMOVED lines=193> */
[----:B------:R-:W2:Y:S01]  /*62b0*/  @!P0 LDG.E.U16 R103, [R42.64] ;  /* 0x000000062a678981 */ /* 0x000ea2000c1e1500 */
[----:B------:R-:W-:Y:S01]  /*62c0*/  IADD3 R158, R158, -0x1, RZ ;  /* 0xffffffff9e9e7810 */ /* 0x000fe20007ffe0ff */
[----:B------:R-:W-:Y:S02]  /*62d0*/  UIADD3 UR4, UR4, -0x20, URZ ;  /* 0xffffffe004047890 */ /* 0x000fe4000fffe03f */
[----:B------:R-:W-:Y:S01]  /*62e0*/  STS.U16 [R229+0x3f00], R40 ;  /* 0x003f0028e5007388 */ /* 0x000fe20000000400 */
[----:B------:R-:W-:-:S03]  /*62f0*/  ISETP.NE.U32.AND P0, PT, R158, RZ, PT ;  /* 0x000000ff9e00720c */ /* 0x000fc60003f05070 */
[----:B---3--:R-:W-:Y:S04]  /*6300*/  STS.U16 [R229+0x2300], R47 ;  /* 0x0023002fe5007388 */ /* 0x008fe80000000400 */
[----:B----4-:R-:W-:Y:S04]  /*6310*/  STS.U16 [R229+0x2500], R46 ;  /* 0x0025002ee5007388 */ /* 0x010fe80000000400 */
[----:B-----5:R-:W-:Y:S04]  /*6320*/  STS.U16 [R229+0x2700], R45 ;  /* 0x0027002de5007388 */ /* 0x020fe80000000400 */
[----:B------:R-:W-:Y:S04]  /*6330*/  STS.U16 [R229+0x2900], R44 ;  /* 0x0029002ce5007388 */ /* 0x000fe80000000400 */
        /* <DEDUP_REMOVED lines=9> */
[----:B--2---:R-:W-:Y:S04]  /*63d0*/  STS.U16 [R229+0x3d00], R103 ;  /* 0x003d0067e5007388 */ /* 0x004fe80000000400 */
[----:B------:R-:W-:Y:S06]  /*63e0*/  BAR.SYNC.DEFER_BLOCKING 0x0 ;  /* 0x0000000000007b1d */ /* 0x000fec0000010000 */
[----:B------:R-:W-:Y:S04]  /*63f0*/  LDSM.16.MT88.4 R92, [R226+0x4000] ;  /* 0x00400000e25c783b */ /* 0x000fe80000004200 */
[----:B------:R-:W0:Y:S04]  /*6400*/  LDSM.16.M88.4 R40, [R162] ;  /* 0x00000000a228783b */ /* 0x000e280000000200 */
[----:B------:R-:W1:Y:S04]  /*6410*/  LDSM.16.MT88.4 R100, [R227+0x4000] ;  /* 0x00400000e364783b */ /* 0x000e680000004200 */
[----:B------:R-:W-:Y:S04]  /*6420*/  LDSM.16.MT88.4 R104, [R226+0x4400] ;  /* 0x00440000e268783b */ /* 0x000fe80000004200 */
[----:B------:R-:W-:Y:S04]  /*6430*/  LDSM.16.MT88.4 R108, [R227+0x4400] ;  /* 0x00440000e36c783b */ /* 0x000fe80000004200 */
[----:B------:R-:W2:Y:S01]  /*6440*/  LDSM.16.M88.4 R44, [R162+0x800] ;  /* 0x00080000a22c783b */ /* 0x000ea20000000200 */
[-C--:B0-----:R-:W-:Y:S08]  /*6450*/  HMMA.16816.F32.BF16 R124, R92, R40.reuse, R124 ;  /* 0x000000285c7c723c */ /* 0x081ff0000004187c */
[----:B-1----:R-:W-:Y:S08]  /*6460*/  HMMA.16816.F32.BF16 R116, R100, R40, R116 ;  /* 0x000000286474723c */ /* 0x002ff00000041874 */
[----:B--2---:R-:W-:Y:S08]  /*6470*/  HMMA.16816.F32.BF16 R120, R92, R44, R120 ;  /* 0x0000002c5c78723c */ /* 0x004ff00000041878 */
[-C--:B------:R-:W-:Y:S08]  /*6480*/  HMMA.16816.F32.BF16 R124, R104, R42.reuse, R124 ;  /* 0x0000002a687c723c */ /* 0x080ff0000004187c */
[----:B------:R-:W-:Y:S01]  /*6490*/  HMMA.16816.F32.BF16 R116, R108, R42, R116 ;  /* 0x0000002a6c74723c */ /* 0x000fe20000041874 */
[----:B------:R-:W0:Y:S07]  /*64a0*/  LDSM.16.M88.4 R40, [R162+0x1000] ;  /* 0x00100000a228783b */ /* 0x000e2e0000000200 */
[----:B------:R-:W-:Y:S07]  /*64b0*/  HMMA.16816.F32.BF16 R112, R100, R44, R112 ;  /* 0x0000002c6470723c */ /* 0x000fee0000041870 */
[----:B------:R-:W-:Y:S01]  /*64c0*/  IMAD.MOV.U32 R45, RZ, RZ, c[0x0][0x188] ;  /* 0x00006200ff2d7624 */ /* 0x000fe200078e00ff */
[----:B------:R-:W-:Y:S03]  /*64d0*/  HMMA.16816.F32.BF16 R120, R104, R46, R120 ;  /* 0x0000002e6878723c */ /* 0x000fe60000041878 */
[----:B------:R-:W-:-:S04]  /*64e0*/  IMAD.SHL.U32 R45, R45, 0x20, RZ ;  /* 0x000000202d2d7824 */ /* 0x000fc800078e00ff */
[----:B------:R-:W-:-:S09]  /*64f0*/  IMAD.WIDE R130, R45, 0x2, R130 ;  /* 0x000000022d827825 */ /* 0x000fd200078e0282 */
[----:B------:R-:W-:Y:S08]  /*6500*/  HMMA.16816.F32.BF16 R112, R108, R46, R112 ;  /* 0x0000002e6c70723c */ /* 0x000ff00000041870 */
[-C--:B0-----:R-:W-:Y:S08]  /*6510*/  HMMA.16816.F32.BF16 R72, R92, R40.reuse, R72 ;  /* 0x000000285c48723c */ /* 0x081ff00000041848 */
[----:B------:R-:W-:Y:S11]  /*6520*/  HMMA.16816.F32.BF16 R48, R100, R40, R48 ;  /* 0x000000286430723c */ /* 0x000ff60000041830 */
[----:B------:R-:W-:Y:S05]  /*6530*/  @!UPT UIADD3 URZ, URZ, URZ, URZ ;  /* 0x0000003f3f3ff290 */ /* 0x000fea000fffe03f */
[-C--:B------:R-:W-:Y:S08]  /*6540*/  HMMA.16816.F32.BF16 R72, R104, R42.reuse, R72 ;  /* 0x0000002a6848723c */ /* 0x080ff00000041848 */
[----:B------:R-:W-:Y:S01]  /*6550*/  HMMA.16816.F32.BF16 R48, R108, R42, R48 ;  /* 0x0000002a6c30723c */ /* 0x000fe20000041830 */
[----:B------:R-:W0:Y:S07]  /*6560*/  LDSM.16.M88.4 R40, [R162+0x1800] ;  /* 0x00180000a228783b */ /* 0x000e2e0000000200 */
        /* <DEDUP_REMOVED lines=25> */
[----:B------:R-:W-:Y:S07]  /*6700*/  HMMA.16816.F32.BF16 R68, R100, R40, R68 ;  /* 0x000000286444723c */ /* 0x000fee0000041844 */
[----:B------:R-:W-:-:S02]  /*6710*/  IMAD.MOV.U32 R40, RZ, RZ, R193 ;  /* 0x000000ffff287224 */ /* 0x000fc400078e00c1 */
[----:B------:R-:W-:-:S04]  /*6720*/  IMAD.MOV.U32 R41, RZ, RZ, R154 ;  /* 0x000000ffff297224 */ /* 0x000fc800078e009a */
[----:B------:R-:W-:-:S03]  /*6730*/  IMAD.WIDE R40, R159, 0x2, R40 ;  /* 0x000000029f287825 */ /* 0x000fc600078e0228 */
[-C--:B------:R-:W-:Y:S01]  /*6740*/  HMMA.16816.F32.BF16 R96, R104, R42.reuse, R96 ;  /* 0x0000002a6860723c */ /* 0x080fe20000041860 */
[----:B------:R-:W-:Y:S02]  /*6750*/  IMAD.MOV.U32 R193, RZ, RZ, R40 ;  /* 0x000000ffffc17224 */ /* 0x000fe400078e0028 */
[----:B------:R-:W-:Y:S02]  /*6760*/  IMAD.MOV.U32 R154, RZ, RZ, R41 ;  /* 0x000000ffff9a7224 */ /* 0x000fe400078e0029 */
[----:B------:R-:W-:Y:S02]  /*6770*/  IMAD.MOV.U32 R40, RZ, RZ, R157 ;  /* 0x000000ffff287224 */ /* 0x000fe400078e009d */
[----:B------:R-:W-:Y:S01]  /*6780*/  IMAD.MOV.U32 R41, RZ, RZ, R152 ;  /* 0x000000ffff297224 */ /* 0x000fe200078e0098 */
[----:B------:R-:W-:Y:S03]  /*6790*/  HMMA.16816.F32.BF16 R68, R108, R42, R68 ;  /* 0x0000002a6c44723c */ /* 0x000fe60000041844 */
[----:B------:R-:W-:-:S04]  /*67a0*/  IMAD.WIDE R40, R159, 0x2, R40 ;  /* 0x000000029f287825 */ /* 0x000fc800078e0228 */
[----:B------:R-:W-:Y:S02]  /*67b0*/  IMAD.MOV.U32 R157, RZ, RZ, R40 ;  /* 0x000000ffff9d7224 */ /* 0x000fe400078e0028 */
[----:B------:R-:W-:Y:S02]  /*67c0*/  IMAD.MOV.U32 R152, RZ, RZ, R41 ;  /* 0x000000ffff987224 */ /* 0x000fe400078e0029 */
[----:B------:R-:W-:Y:S02]  /*67d0*/  IMAD.MOV.U32 R42, RZ, RZ, R194 ;  /* 0x000000ffff2a7224 */ /* 0x000fe400078e00c2 */
[----:B------:R-:W-:Y:S02]  /*67e0*/  IMAD.MOV.U32 R43, RZ, RZ, R151 ;  /* 0x000000ffff2b7224 */ /* 0x000fe400078e0097 */
[----:B------:R-:W-:Y:S02]  /*67f0*/  IMAD.MOV.U32 R40, RZ, RZ, R156 ;  /* 0x000000ffff287224 */ /* 0x000fe400078e009c */
[----:B------:R-:W-:-:S02]  /*6800*/  IMAD.MOV.U32 R41, RZ, RZ, R149 ;  /* 0x000000ffff297224 */ /* 0x000fc400078e0095 */
[----:B------:R-:W-:-:S04]  /*6810*/  IMAD.WIDE R42, R159, 0x2, R42 ;  /* 0x000000029f2a7825 */ /* 0x000fc800078e022a */
[----:B------:R-:W-:-:S04]  /*6820*/  IMAD.WIDE R40, R159, 0x2, R40 ;  /* 0x000000029f287825 */ /* 0x000fc800078e0228 */
[----:B------:R-:W-:Y:S02]  /*6830*/  IMAD.MOV.U32 R194, RZ, RZ, R42 ;  /* 0x000000ffffc27224 */ /* 0x000fe400078e002a */
[----:B------:R-:W-:Y:S02]  /*6840*/  IMAD.MOV.U32 R151, RZ, RZ, R43 ;  /* 0x000000ffff977224 */ /* 0x000fe400078e002b */
[----:B------:R-:W-:Y:S02]  /*6850*/  IMAD.MOV.U32 R156, RZ, RZ, R40 ;  /* 0x000000ffff9c7224 */ /* 0x000fe400078e0028 */
[----:B------:R-:W-:Y:S02]  /*6860*/  IMAD.MOV.U32 R149, RZ, RZ, R41 ;  /* 0x000000ffff957224 */ /* 0x000fe400078e0029 */
[----:B------:R-:W-:Y:S02]  /*6870*/  IMAD.MOV.U32 R42, RZ, RZ, R195 ;  /* 0x000000ffff2a7224 */ /* 0x000fe400078e00c3 */
[----:B------:R-:W-:-:S02]  /*6880*/  IMAD.MOV.U32 R43, RZ, RZ, R148 ;  /* 0x000000ffff2b7224 */ /* 0x000fc400078e0094 */
[----:B------:R-:W-:Y:S02]  /*6890*/  IMAD.MOV.U32 R40, RZ, RZ, R155 ;  /* 0x000000ffff287224 */ /* 0x000fe400078e009b */
[----:B------:R-:W-:Y:S02]  /*68a0*/  IMAD.MOV.U32 R41, RZ, RZ, R146 ;  /* 0x000000ffff297224 */ /* 0x000fe400078e0092 */
        /* <DEDUP_REMOVED lines=295> */
[----:B------:R-:W-:Y:S01]  /*7b20*/  IMAD.MOV.U32 R192, RZ, RZ, R41 ;  /* 0x000000ffffc07224 */ /* 0x000fe200078e0029 */
[----:B------:R-:W-:Y:S01]  /*7b30*/  @!P0 CALL.REL.NOINC `(.L_x_2) ;  /* 0x0000001000008944 */ /* 0x000fe20003c00000 */
[----:B------:R-:W-:Y:S05]  /*7b40*/  BRA `(.L_x_3) ;  /* 0xffffd12000007947 */ /* 0x000fea000383ffff */
.L_x_2:
[----:B------:R-:W-:Y:S02]  /*7b50*/  F2FP.BF16.PACK_AB R12, R115, R119 ;  /* 0x00000077730c723e */ /* 0x000fe400000010ff */
[----:B------:R-:W-:Y:S02]  /*7b60*/  F2FP.BF16.PACK_AB R8, R114, R118 ;  /* 0x000000767208723e */ /* 0x000fe400000010ff */
[----:B------:R-:W-:-:S02]  /*7b70*/  F2FP.BF16.PACK_AB R4, R113, R117 ;  /* 0x000000757104723e */ /* 0x000fc400000010ff */
[----:B------:R-:W-:Y:S02]  /*7b80*/  F2FP.BF16.PACK_AB R24, R123, R127 ;  /* 0x0000007f7b18723e */ /* 0x000fe400000010ff */
[----:B------:R-:W-:Y:S02]  /*7b90*/  F2FP.BF16.PACK_AB R20, R122, R126 ;  /* 0x0000007e7a14723e */ /* 0x000fe400000010ff */
[----:B------:R-:W-:Y:S02]  /*7ba0*/  F2FP.BF16.PACK_AB R16, R121, R125 ;  /* 0x0000007d7910723e */ /* 0x000fe400000010ff */
        /* <DEDUP_REMOVED lines=26> */
.L_x_1:
[----:B-1----:R-:W2:Y:S04]  /*7d50*/  LDL.LU R3, [R1+0xb0] ;  /* 0x0000b00001037983 */ /* 0x002ea80000300800 */
[----:B0-----:R-:W3:Y:S04]  /*7d60*/  LDL.LU R28, [R1+0xa8] ;  /* 0x0000a800011c7983 */ /* 0x001ee80000300800 */
[----:B------:R-:W4:Y:S04]  /*7d70*/  LDL.LU R46, [R1+0xc0] ;  /* 0x0000c000012e7983 */ /* 0x000f280000300800 */
[----:B------:R-:W5:Y:S04]  /*7d80*/  LDL.LU R44, [R1+0xbc] ;  /* 0x0000bc00012c7983 */ /* 0x000f680000300800 */
[----:B------:R-:W3:Y:S04]  /*7d90*/  LDL.LU R52, [R1+0xb8] ;  /* 0x0000b80001347983 */ /* 0x000ee80000300800 */
[----:B------:R-:W3:Y:S04]  /*7da0*/  LDL.LU R51, [R1+0xb4] ;  /* 0x0000b40001337983 */ /* 0x000ee80000300800 */
[----:B------:R-:W3:Y:S04]  /*7db0*/  LDL.LU R48, [R1+0xac] ;  /* 0x0000ac0001307983 */ /* 0x000ee80000300800 */
[----:B------:R-:W0:Y:S01]  /*7dc0*/  S2R R30, SR_TID.X ;  /* 0x00000000001e7919 */ /* 0x000e220000002100 */
[----:B------:R-:W-:Y:S01]  /*7dd0*/  ISETP.GE.AND P0, PT, R237, c[0x0][0x178], PT ;  /* 0x00005e00ed007a0c */ /* 0x000fe20003f06270 */
[----:B------:R-:W-:-:S02]  /*7de0*/  IMAD R45, R164, c[0x0][0x198], RZ ;  /* 0x00006600a42d7a24 */ /* 0x000fc400078e02ff */
[----:B------:R-:W-:Y:S01]  /*7df0*/  IMAD R43, R234, c[0x0][0x198], RZ ;  /* 0x00006600ea2b7a24 */ /* 0x000fe200078e02ff */
[----:B------:R-:W3:Y:S01]  /*7e00*/  LDL.LU R50, [R1+0xa4] ;  /* 0x0000a40001327983 */ /* 0x000ee20000300800 */
[----:B0-----:R-:W-:-:S05]  /*7e10*/  IMAD.SHL.U32 R0, R30, 0x200, RZ ;  /* 0x000002001e007824 */ /* 0x001fca00078e00ff */
[----:B------:R-:W-:Y:S01]  /*7e20*/  LOP3.LUT R0, R0, 0x3000, RZ, 0xc0, !PT ;  /* 0x0000300000007812 */ /* 0x000fe200078ec0ff */
[C---:B------:R-:W-:Y:S02]  /*7e30*/  IMAD.SHL.U32 R2, R30.reuse, 0x800, RZ ;  /* 0x000008001e027824 */ /* 0x040fe400078e00ff */
[----:B------:R-:W-:-:S03]  /*7e40*/  IMAD.SHL.U32 R29, R30, 0x10, RZ ;  /* 0x000000101e1d7824 */ /* 0x000fc600078e00ff */
[----:B------:R-:W-:-:S04]  /*7e50*/  LOP3.LUT R2, R2, 0x3000, RZ, 0xc0, !PT ;  /* 0x0000300002027812 */ /* 0x000fc800078ec0ff */
[----:B------:R-:W-:Y:S02]  /*7e60*/  LOP3.LUT R29, R2, 0x3f0, R29, 0xf8, !PT ;  /* 0x000003f0021d7812 */ /* 0x000fe400078ef81d */
[----:B------:R-:W-:-:S04]  /*7e70*/  SHF.R.U32.HI R2, RZ, 0x1, R30 ;  /* 0x00000001ff027819 */ /* 0x000fc8000001161e */
[----:B------:R-:W-:-:S04]  /*7e80*/  LOP3.LUT R42, R29, 0x20, R2, 0x78, !PT ;  /* 0x000000201d2a7812 */ /* 0x000fc800078e7802 */
[----:B------:R-:W-:Y:S01]  /*7e90*/  LOP3.LUT R32, R42, 0x40, RZ, 0x3c, !PT ;  /* 0x000000402a207812 */ /* 0x000fe200078e3cff */
[----:B------:R-:W-:Y:S01]  /*7ea0*/  IMAD R2, R237, c[0x0][0x194], RZ ;  /* 0x00006500ed027a24 */ /* 0x000fe200078e02ff */
[----:B------:R-:W-:Y:S01]  /*7eb0*/  BAR.SYNC.DEFER_BLOCKING 0x0 ;  /* 0x0000000000007b1d */ /* 0x000fe20000010000 */
[----:B------:R-:W-:Y:S01]  /*7ec0*/  ISETP.LT.AND P1, PT, R164, c[0x0][0x17c], !P0 ;  /* 0x00005f00a4007a0c */ /* 0x000fe20004721270 */
[----:B------:R-:W-:Y:S02]  /*7ed0*/  IMAD R47, R231, c[0x0][0x198], RZ ;  /* 0x00006600e72f7a24 */ /* 0x000fe400078e02ff */
[----:B------:R-:W-:Y:S01]  /*7ee0*/  IMAD R49, R230, c[0x0][0x198], RZ ;  /* 0x00006600e6317a24 */ /* 0x000fe200078e02ff */
[----:B--2---:R-:W-:Y:S01]  /*7ef0*/  LOP3.LUT R3, R0, 0xc60, R3, 0xf8, !PT ;  /* 0x00000c6000037812 */ /* 0x004fe200078ef803 */
[----:B------:R-:W-:-:S05]  /*7f00*/  IMAD.SHL.U32 R0, R30, 0x4, RZ ;  /* 0x000000041e007824 */ /* 0x000fca00078e00ff */
[----:B------:R-:W-:-:S05]  /*7f10*/  LOP3.LUT R3, R3, 0x70, R0, 0x78, !PT ;  /* 0x0000007003037812 */ /* 0x000fca00078e7800 */
[----:B------:R-:W-:Y:S04]  /*7f20*/  STS.128 [R3], R120 ;  /* 0x0000007803007388 */ /* 0x000fe80000000c00 */
[----:B------:R-:W-:Y:S04]  /*7f30*/  STS.128 [R3+0x200], R16 ;  /* 0x0002001003007388 */ /* 0x000fe80000000c00 */
[----:B------:R-:W-:Y:S04]  /*7f40*/  STS.128 [R3+0x80], R20 ;  /* 0x0000801403007388 */ /* 0x000fe80000000c00 */
[----:B------:R-:W-:Y:S04]  /*7f50*/  STS.128 [R3+0x280], R24 ;  /* 0x0002801803007388 */ /* 0x000fe80000000c00 */
[----:B------:R-:W-:Y:S04]  /*7f60*/  STS.128 [R3+0x100], R112 ;  /* 0x0001007003007388 */ /* 0x000fe80000000c00 */
[----:B------:R-:W-:Y:S04]  /*7f70*/  STS.128 [R3+0x300], R4 ;  /* 0x0003000403007388 */ /* 0x000fe80000000c00 */
[----:B------:R-:W-:Y:S04]  /*7f80*/  STS.128 [R3+0x180], R8 ;  /* 0x0001800803007388 */ /* 0x000fe80000000c00 */
[----:B------:R0:W-:Y:S04]  /*7f90*/  STS.128 [R3+0x380], R12 ;  /* 0x0003800c03007388 */ /* 0x0001e80000000c00 */
[----:B------:R-:W-:Y:S06]  /*7fa0*/  BAR.SYNC.DEFER_BLOCKING 0x0 ;  /* 0x0000000000007b1d */ /* 0x000fec0000010000 */
[----:B------:R-:W1:Y:S04]  /*7fb0*/  LDS.128 R8, [R42] ;  /* 0x000000002a087984 */ /* 0x000e680000000c00 */
[----:B------:R-:W2:Y:S04]  /*7fc0*/  LDS.128 R12, [R32] ;  /* 0x00000000200c7984 */ /* 0x000ea80000000c00 */
[----:B------:R-:W4:Y:S04]  /*7fd0*/  LDS.128 R4, [R42+0x400] ;  /* 0x000400002a047984 */ /* 0x000f280000000c00 */
[----:B------:R-:W4:Y:S04]  /*7fe0*/  LDS.128 R16, [R32+0x400] ;  /* 0x0004000020107984 */ /* 0x000f280000000c00 */
[----:B------:R-:W4:Y:S01]  /*7ff0*/  LDS.128 R20, [R42+0x800] ;  /* 0x000800002a147984 */ /* 0x000f220000000c00 */
[----:B------:R-:W-:-:S02]  /*8000*/  LEA R0, P2, R2, c[0x0][0x170], 0x1 ;  /* 0x00005c0002007a11 */ /* 0x000fc400078408ff */
[----:B---3--:R-:W-:Y:S01]  /*8010*/  ISETP.LT.AND P5, PT, R28, c[0x0][0x17c], !P0 ;  /* 0x00005f001c007a0c */ /* 0x008fe200047a1270 */
[----:B------:R-:W3:Y:S01]  /*8020*/  LDS.128 R24, [R32+0x800] ;  /* 0x0008000020187984 */ /* 0x000ee20000000c00 */
[----:B------:R-:W-:Y:S01]  /*8030*/  LEA.HI.X.SX32 R2, R2, c[0x0][0x174], 0x1, P2 ;  /* 0x00005d0002027a11 */ /* 0x000fe200010f0eff */
[C---:B0-----:R-:W-:Y:S02]  /*8040*/  IMAD R3, R236.reuse, c[0x0][0x198], RZ ;  /* 0x00006600ec037a24 */ /* 0x041fe400078e02ff */
[----:B------:R-:W0:Y:S01]  /*8050*/  LDS.128 R28, [R42+0xc00] ;  /* 0x000c00002a1c7984 */ /* 0x000e220000000c00 */
[C---:B------:R-:W-:Y:S02]  /*8060*/  LEA R36, P3, R45.reuse, R0, 0x1 ;  /* 0x000000002d247211 */ /* 0x040fe400078608ff */
[----:B------:R-:W-:Y:S01]  /*8070*/  ISETP.LT.AND P2, PT, R236, c[0x0][0x17c], !P0 ;  /* 0x00005f00ec007a0c */ /* 0x000fe20004741270 */
[----:B------:R-:W0:Y:S01]  /*8080*/  LDS.128 R32, [R32+0xc00] ;  /* 0x000c000020207984 */ /* 0x000e220000000c00 */
[----:B------:R-:W-:-:S02]  /*8090*/  LEA.HI.X.SX32 R37, R45, R2, 0x1, P3 ;  /* 0x000000022d257211 */ /* 0x000fc400018f0eff */
[----:B------:R-:W-:Y:S02]  /*80a0*/  LEA R38, P4, R3, R0, 0x1 ;  /* 0x0000000003267211 */ /* 0x000fe400078808ff */
[C---:B------:R-:W-:Y:S01]  /*80b0*/  ISETP.LT.AND P3, PT, R235.reuse, c[0x0][0x17c], !P0 ;  /* 0x00005f00eb007a0c */ /* 0x040fe20004761270 */
[----:B------:R-:W-:Y:S01]  /*80c0*/  IMAD R235, R235, c[0x0][0x198], RZ ;  /* 0x00006600ebeb7a24 */ /* 0x000fe200078e02ff */
[----:B------:R-:W-:Y:S02]  /*80d0*/  LEA.HI.X.SX32 R39, R3, R2, 0x1, P4 ;  /* 0x0000000203277211 */ /* 0x000fe400020f0eff */
[C---:B------:R-:W-:Y:S01]  /*80e0*/  ISETP.LT.AND P4, PT, R233.reuse, c[0x0][0x17c], !P0 ;  /* 0x00005f00e9007a0c */ /* 0x040fe20004781270 */
[----:B-1----:R1:W-:Y:S01]  /*80f0*/  @P1 STG.E.U16 [R36.64], R8 ;  /* 0x0000000824001986 */ /* 0x0023e2000c101506 */
[----:B------:R-:W-:Y:S01]  /*8100*/  ISETP.LT.AND P1, PT, R234, c[0x0][0x17c], !P0 ;  /* 0x00005f00ea007a0c */ /* 0x000fe20004721270 */
[----:B------:R-:W-:Y:S01]  /*8110*/  IMAD R233, R233, c[0x0][0x198], RZ ;  /* 0x00006600e9e97a24 */ /* 0x000fe200078e02ff */
[C---:B------:R-:W-:Y:S01]  /*8120*/  LEA R40, P6, R235.reuse, R0, 0x1 ;  /* 0x00000000eb287211 */ /* 0x040fe200078c08ff */
[----:B--2---:R2:W-:Y:S03]  /*8130*/  @P2 STG.E.U16 [R38.64], R12 ;  /* 0x0000000c26002986 */ /* 0x0045e6000c101506 */
[----:B------:R-:W-:-:S02]  /*8140*/  LEA.HI.X.SX32 R41, R235, R2, 0x1, P6 ;  /* 0x00000002eb297211 */ /* 0x000fc400030f0eff */
[-C--:B-1----:R-:W-:Y:S02]  /*8150*/  LEA R36, P2, R43, R0.reuse, 0x1 ;  /* 0x000000002b247211 */ /* 0x082fe400078408ff */
[----:B------:R-:W-:Y:S02]  /*8160*/  LEA R42, P6, R233, R0, 0x1 ;  /* 0x00000000e92a7211 */ /* 0x000fe400078c08ff */
[-C--:B------:R-:W-:Y:S01]  /*8170*/  LEA.HI.X.SX32 R37, R43, R2.reuse, 0x1, P2 ;  /* 0x000000022b257211 */ /* 0x080fe200010f0eff */
[C---:B------:R-:W-:Y:S01]  /*8180*/  IMAD R3, R232.reuse, c[0x0][0x198], RZ ;  /* 0x00006600e8037a24 */ /* 0x040fe200078e02ff */
[----:B----4-:R1:W-:Y:S01]  /*8190*/  @P3 STG.E.U16 [R40.64], R4 ;  /* 0x0000000428003986 */ /* 0x0103e2000c101506 */
[----:B------:R-:W-:Y:S02]  /*81a0*/  LEA.HI.X.SX32 R43, R233, R2, 0x1, P6 ;  /* 0x00000002e92b7211 */ /* 0x000fe400030f0eff */
[----:B------:R-:W-:Y:S01]  /*81b0*/  ISETP.LT.AND P2, PT, R232, c[0x0][0x17c], !P0 ;  /* 0x00005f00e8007a0c */ /* 0x000fe20004741270 */
[----:B------:R4:W-:Y:S01]  /*81c0*/  @P1 STG.E.U16 [R36.64], R16 ;  /* 0x0000001024001986 */ /* 0x0009e2000c101506 */
[----:B------:R-:W-:-:S02]  /*81d0*/  ISETP.LT.AND P1, PT, R231, c[0x0][0x17c], !P0 ;  /* 0x00005f00e7007a0c */ /* 0x000fc40004721270 */
[C---:B--2---:R-:W-:Y:S01]  /*81e0*/  LEA R38, P6, R3.reuse, R0, 0x1 ;  /* 0x0000000003267211 */ /* 0x044fe200078c08ff */
[----:B------:R2:W-:Y:S03]  /*81f0*/  @P4 STG.E.U16 [R42.64], R20 ;  /* 0x000000142a004986 */ /* 0x0005e6000c101506 */
[----:B------:R-:W-:Y:S02]  /*8200*/  LEA.HI.X.SX32 R39, R3, R2, 0x1, P6 ;  /* 0x0000000203277211 */ /* 0x000fe400030f0eff */
[C---:B-1----:R-:W-:Y:S01]  /*8210*/  LEA R40, P4, R47.reuse, R0, 0x1 ;  /* 0x000000002f287211 */ /* 0x042fe200078808ff */
[----:B------:R-:W-:Y:S01]  /*8220*/  IMAD.MOV.U32 R3, RZ, RZ, c[0x0][0x198] ;  /* 0x00006600ff037624 */ /* 0x000fe200078e00ff */
[----:B------:R-:W-:Y:S02]  /*8230*/  ISETP.LT.AND P6, PT, R230, c[0x0][0x17c], !P0 ;  /* 0x00005f00e6007a0c */ /* 0x000fe400047c1270 */
[----:B------:R-:W-:Y:S01]  /*8240*/  LEA.HI.X.SX32 R41, R47, R2, 0x1, P4 ;  /* 0x000000022f297211 */ /* 0x000fe200020f0eff */
[----:B------:R-:W-:Y:S01]  /*8250*/  IMAD R45, R3, 0x20, R45 ;  /* 0x00000020032d7824 */ /* 0x000fe200078e022d */
[----:B------:R-:W-:Y:S01]  /*8260*/  ISETP.LT.AND P3, PT, R46, c[0x0][0x17c], !P0 ;  /* 0x00005f002e007a0c */ /* 0x000fe20004761270 */
[----:B---3--:R1:W-:Y:S01]  /*8270*/  @P2 STG.E.U16 [R38.64], R24 ;  /* 0x0000001826002986 */ /* 0x0083e2000c101506 */
[----:B----4-:R-:W-:-:S03]  /*8280*/  LEA R36, P4, R49, R0, 0x1 ;  /* 0x0000000031247211 */ /* 0x010fc600078808ff */
[----:B------:R-:W3:Y:S01]  /*8290*/  LDL.LU R46, [R1+0xa0] ;  /* 0x0000a000012e7983 */ /* 0x000ee20000300800 */
[----:B--2---:R-:W-:-:S03]  /*82a0*/  LEA R42, P2, R45, R0, 0x1 ;  /* 0x000000002d2a7211 */ /* 0x004fc600078408ff */
[----:B0-----:R0:W-:Y:S01]  /*82b0*/  @P1 STG.E.U16 [R40.64], R28 ;  /* 0x0000001c28001986 */ /* 0x0011e2000c101506 */
[----:B-----5:R-:W-:-:S03]  /*82c0*/  ISETP.LT.AND P1, PT, R44, c[0x0][0x17c], !P0 ;  /* 0x00005f002c007a0c */ /* 0x020fc60004721270 */
[----:B------:R-:W2:Y:S01]  /*82d0*/  LDL.LU R44, [R1+0x9c] ;  /* 0x00009c00012c7983 */ /* 0x000ea20000300800 */
[-C--:B------:R-:W-:Y:S02]  /*82e0*/  LEA.HI.X.SX32 R37, R49, R2.reuse, 0x1, P4 ;  /* 0x0000000231257211 */ /* 0x080fe400020f0eff */
[----:B------:R-:W-:Y:S01]  /*82f0*/  LEA.HI.X.SX32 R43, R45, R2, 0x1, P2 ;  /* 0x000000022d2b7211 */ /* 0x000fe200010f0eff */
[----:B------:R-:W4:Y:S01]  /*8300*/  LDL.LU R49, [R1+0x98] ;  /* 0x0000980001317983 */ /* 0x000f220000300800 */
[----:B------:R-:W-:-:S03]  /*8310*/  PRMT R8, R8, 0x7632, R8 ;  /* 0x0000763208087816 */ /* 0x000fc60000000008 */
[----:B------:R-:W-:Y:S01]  /*8320*/  @P6 STG.E.U16 [R36.64], R32 ;  /* 0x0000002024006986 */ /* 0x000fe2000c101506 */
[----:B------:R-:W-:-:S03]  /*8330*/  PRMT R20, R4, 0x7632, R20 ;  /* 0x0000763204147816 */ /* 0x000fc60000000014 */
[----:B------:R5:W-:Y:S01]  /*8340*/  @P5 STG.E.U16 [R42.64], R8 ;  /* 0x000000082a005986 */ /* 0x000be2000c101506 */
[----:B------:R-:W-:-:S03]  /*8350*/  ISETP.LT.AND P5, PT, R48, c[0x0][0x17c], !P0 ;  /* 0x00005f0030007a0c */ /* 0x000fc600047a1270 */
[----:B------:R-:W4:Y:S04]  /*8360*/  LDL.LU R48, [R1+0x94] ;  /* 0x0000940001307983 */ /* 0x000f280000300800 */
[----:B------:R-:W4:Y:S01]  /*8370*/  LDL.LU R4, [R1+0x90] ;  /* 0x0000900001047983 */ /* 0x000f220000300800 */
[----:B------:R-:W-:-:S04]  /*8380*/  IMAD R45, R3, 0x4, R45 ;  /* 0x00000004032d7824 */ /* 0x000fc800078e022d */
[----:B------:R-:W-:Y:S01]  /*8390*/  IMAD R47, R3, 0x4, R45 ;  /* 0x00000004032f7824 */ /* 0x000fe200078e022d */
[----:B-1----:R-:W-:-:S04]  /*83a0*/  LEA R38, P6, R45, R0, 0x1 ;  /* 0x000000002d267211 */ /* 0x002fc800078c08ff */
[----:B------:R-:W-:Y:S01]  /*83b0*/  LEA.HI.X.SX32 R39, R45, R2, 0x1, P6 ;  /* 0x000000022d277211 */ /* 0x000fe200030f0eff */
[----:B------:R-:W-:Y:S01]  /*83c0*/  IMAD R45, R3, 0x4, R47 ;  /* 0x00000004032d7824 */ /* 0x000fe200078e022f */
[----:B0-----:R-:W-:Y:S02]  /*83d0*/  LEA R40, P6, R47, R0, 0x1 ;  /* 0x000000002f287211 */ /* 0x001fe400078c08ff */
[----:B------:R-:W-:Y:S01]  /*83e0*/  ISETP.LT.AND P4, PT, R52, c[0x0][0x17c], !P0 ;  /* 0x00005f0034007a0c */ /* 0x000fe20004781270 */
[----:B-----5:R-:W-:Y:S01]  /*83f0*/  IMAD R43, R3, 0x4, R45 ;  /* 0x00000004032b7824 */ /* 0x020fe200078e022d */
[----:B------:R-:W-:Y:S02]  /*8400*/  LEA.HI.X.SX32 R41, R47, R2, 0x1, P6 ;  /* 0x000000022f297211 */ /* 0x000fe400030f0eff */
[----:B------:R-:W-:Y:S02]  /*8410*/  LEA R36, P6, R45, R0, 0x1 ;  /* 0x000000002d247211 */ /* 0x000fe400078c08ff */
[----:B------:R-:W-:-:S02]  /*8420*/  PRMT R12, R12, 0x7632, R12 ;  /* 0x000076320c0c7816 */ /* 0x000fc4000000000c */
[----:B------:R-:W-:Y:S01]  /*8430*/  LEA.HI.X.SX32 R37, R45, R2, 0x1, P6 ;  /* 0x000000022d257211 */ /* 0x000fe200030f0eff */
[----:B------:R-:W-:Y:S01]  /*8440*/  IMAD R45, R3, 0x4, R43 ;  /* 0x00000004032d7824 */ /* 0x000fe200078e022b */
[----:B------:R-:W-:Y:S01]  /*8450*/  LEA R42, P6, R43, R0, 0x1 ;  /* 0x000000002b2a7211 */ /* 0x000fe200078c08ff */
[----:B------:R0:W-:Y:S01]  /*8460*/  @P3 STG.E.U16 [R38.64], R12 ;  /* 0x0000000c26003986 */ /* 0x0001e2000c101506 */
[----:B------:R-:W-:Y:S02]  /*8470*/  PRMT R16, R16, 0x7632, R16 ;  /* 0x0000763210107816 */ /* 0x000fe40000000010 */
[----:B------:R-:W-:Y:S01]  /*8480*/  ISETP.LT.AND P2, PT, R51, c[0x0][0x17c], !P0 ;  /* 0x00005f0033007a0c */ /* 0x000fe20004741270 */
[----:B------:R1:W-:Y:S01]  /*8490*/  @P1 STG.E.U16 [R40.64], R20 ;  /* 0x0000001428001986 */ /* 0x0003e2000c101506 */
[----:B------:R-:W-:Y:S02]  /*84a0*/  LEA.HI.X.SX32 R43, R43, R2, 0x1, P6 ;  /* 0x000000022b2b7211 */ /* 0x000fe400030f0eff */
[----:B------:R-:W-:Y:S01]  /*84b0*/  ISETP.LT.AND P3, PT, R50, c[0x0][0x17c], !P0 ;  /* 0x00005f0032007a0c */ /* 0x000fe20004761270 */
[----:B------:R5:W-:Y:S01]  /*84c0*/  @P4 STG.E.U16 [R36.64], R16 ;  /* 0x0000001024004986 */ /* 0x000be2000c101506 */
[----:B0-----:R-:W-:Y:S01]  /*84d0*/  LEA R38, P6, R45, R0, 0x1 ;  /* 0x000000002d267211 */ /* 0x001fe200078c08ff */
[----:B-1----:R-:W-:-:S03]  /*84e0*/  IMAD R41, R3, 0x4, R45 ;  /* 0x0000000403297824 */ /* 0x002fc600078e022d */
[----:B------:R-:W-:Y:S02]  /*84f0*/  LEA.HI.X.SX32 R39, R45, R2, 0x1, P6 ;  /* 0x000000022d277211 */ /* 0x000fe400030f0eff */
[----:B------:R-:W-:Y:S02]  /*8500*/  PRMT R20, R20, 0x7632, R20 ;  /* 0x0000763214147816 */ /* 0x000fe40000000014 */
[----:B------:R-:W-:Y:S01]  /*8510*/  LEA R40, P6, R41, R0, 0x1 ;  /* 0x0000000029287211 */ /* 0x000fe200078c08ff */
[----:B-----5:R-:W-:Y:S01]  /*8520*/  IMAD R37, R3, 0x4, R41 ;  /* 0x0000000403257824 */ /* 0x020fe200078e0229 */
[----:B------:R-:W-:Y:S02]  /*8530*/  PRMT R24, R24, 0x7632, R24 ;  /* 0x0000763218187816 */ /* 0x000fe40000000018 */
[----:B------:R-:W-:Y:S02]  /*8540*/  LEA.HI.X.SX32 R41, R41, R2, 0x1, P6 ;  /* 0x0000000229297211 */ /* 0x000fe400030f0eff */
[----:B------:R-:W-:Y:S01]  /*8550*/  PRMT R28, R28, 0x7632, R28 ;  /* 0x000076321c1c7816 */ /* 0x000fe2000000001c */
[----:B------:R-:W-:Y:S04]  /*8560*/  @P2 STG.E.U16 [R42.64], R20 ;  /* 0x000000142a002986 */ /* 0x000fe8000c101506 */
[----:B------:R-:W-:Y:S04]  /*8570*/  @P5 STG.E.U16 [R38.64], R24 ;  /* 0x0000001826005986 */ /* 0x000fe8000c101506 */
[----:B------:R-:W-:Y:S01]  /*8580*/  @P3 STG.E.U16 [R40.64], R28 ;  /* 0x0000001c28003986 */ /* 0x000fe2000c101506 */
[----:B------:R-:W-:Y:S01]  /*8590*/  LEA R36, P6, R37, R0, 0x1 ;  /* 0x0000000025247211 */ /* 0x000fe200078c08ff */
[----:B------:R-:W-:Y:S01]  /*85a0*/  IMAD R45, R3, 0x4, R37 ;  /* 0x00000004032d7824 */ /* 0x000fe200078e0225 */
[----:B------:R-:W-:-:S02]  /*85b0*/  PRMT R32, R32, 0x7632, R32 ;  /* 0x0000763220207816 */ /* 0x000fc40000000020 */
[----:B------:R-:W-:Y:S02]  /*85c0*/  LEA.HI.X.SX32 R37, R37, R2, 0x1, P6 ;  /* 0x0000000225257211 */ /* 0x000fe400030f0eff */
[----:B---3--:R-:W-:Y:S02]  /*85d0*/  ISETP.LT.AND P1, PT, R46, c[0x0][0x17c], !P0 ;  /* 0x00005f002e007a0c */ /* 0x008fe40004721270 */
[----:B------:R-:W3:Y:S01]  /*85e0*/  LDL.LU R46, [R1+0x8c] ;  /* 0x00008c00012e7983 */ /* 0x000ee20000300800 */
[----:B--2---:R-:W-:-:S03]  /*85f0*/  ISETP.LT.AND P4, PT, R44, c[0x0][0x17c], !P0 ;  /* 0x00005f002c007a0c */ /* 0x004fc60004781270 */
[----:B------:R-:W2:Y:S04]  /*8600*/  LDL.LU R44, [R1+0x88] ;  /* 0x00008800012c7983 */ /* 0x000ea80000300800 */
[----:B------:R-:W5:Y:S04]  /*8610*/  LDL.LU R8, [R1+0x84] ;  /* 0x0000840001087983 */ /* 0x000f680000300800 */
[----:B------:R-:W2:Y:S04]  /*8620*/  LDL.LU R12, [R1+0x80] ;  /* 0x00008000010c7983 */ /* 0x000ea80000300800 */
[----:B------:R-:W2:Y:S01]  /*8630*/  LDL.LU R16, [R1+0x7c] ;  /* 0x00007c0001107983 */ /* 0x000ea20000300800 */
[----:B----4-:R-:W-:-:S03]  /*8640*/  ISETP.LT.AND P3, PT, R4, c[0x0][0x17c], !P0 ;  /* 0x00005f0004007a0c */ /* 0x010fc60004761270 */
[----:B------:R-:W4:Y:S04]  /*8650*/  LDL.LU R4, [R1+0x78] ;  /* 0x0000780001047983 */ /* 0x000f280000300800 */
[----:B------:R0:W-:Y:S04]  /*8660*/  @P1 STG.E.U16 [R36.64], R32 ;  /* 0x0000002024001986 */ /* 0x0001e8000c101506 */
[----:B0-----:R-:W4:Y:S04]  /*8670*/  LDL.LU R32, [R1+0x74] ;  /* 0x0000740001207983 */ /* 0x001f280000300800 */
[----:B------:R-:W4:Y:S01]  /*8680*/  LDL.LU R28, [R1+0x70] ;  /* 0x00007000011c7983 */ /* 0x000f220000300800 */
[----:B------:R-:W-:Y:S01]  /*8690*/  LEA R42, P6, R45, R0, 0x1 ;  /* 0x000000002d2a7211 */ /* 0x000fe200078c08ff */
[----:B------:R-:W-:Y:S01]  /*86a0*/  IMAD R39, R3, 0x4, R45 ;  /* 0x0000000403277824 */ /* 0x000fe200078e022d */
[----:B------:R-:W-:-:S02]  /*86b0*/  ISETP.LT.AND P2, PT, R49, c[0x0][0x17c], !P0 ;  /* 0x00005f0031007a0c */ /* 0x000fc40004741270 */
[----:B------:R-:W-:Y:S01]  /*86c0*/  LEA.HI.X.SX32 R43, R45, R2, 0x1, P6 ;  /* 0x000000022d2b7211 */ /* 0x000fe200030f0eff */
[----:B------:R-:W-:Y:S01]  /*86d0*/  IMAD R45, R3, 0x4, R39 ;  /* 0x00000004032d7824 */ /* 0x000fe200078e0227 */
[----:B------:R-:W-:Y:S02]  /*86e0*/  LEA R38, P6, R39, R0, 0x1 ;  /* 0x0000000027267211 */ /* 0x000fe400078c08ff */
[----:B------:R-:W-:Y:S01]  /*86f0*/  ISETP.LT.AND P5, PT, R48, c[0x0][0x17c], !P0 ;  /* 0x00005f0030007a0c */ /* 0x000fe200047a1270 */
[----:B------:R-:W-:Y:S01]  /*8700*/  IMAD R47, R3, 0x4, R45 ;  /* 0x00000004032f7824 */ /* 0x000fe200078e022d */
[----:B------:R-:W-:Y:S02]  /*8710*/  LEA.HI.X.SX32 R39, R39, R2, 0x1, P6 ;  /* 0x0000000227277211 */ /* 0x000fe400030f0eff */
[C---:B------:R-:W-:Y:S01]  /*8720*/  LEA R40, P6, R45.reuse, R0, 0x1 ;  /* 0x000000002d287211 */ /* 0x040fe200078c08ff */
[----:B------:R0:W-:Y:S03]  /*8730*/  @P4 STG.E.U16 [R42.64], R9 ;  /* 0x000000092a004986 */ /* 0x0001e6000c101506 */
[----:B------:R-:W-:Y:S01]  /*8740*/  LEA.HI.X.SX32 R41, R45, R2, 0x1, P6 ;  /* 0x000000022d297211 */ /* 0x000fe200030f0eff */
[----:B------:R-:W-:Y:S01]  /*8750*/  IMAD R45, R3, 0x4, R47 ;  /* 0x00000004032d7824 */ /* 0x000fe200078e022f */
[C---:B------:R-:W-:Y:S01]  /*8760*/  LEA R36, P6, R47.reuse, R0, 0x1 ;  /* 0x000000002f247211 */ /* 0x040fe200078c08ff */
[----:B------:R1:W-:Y:S03]  /*8770*/  @P2 STG.E.U16 [R38.64], R13 ;  /* 0x0000000d26002986 */ /* 0x0003e6000c101506 */
[----:B------:R-:W-:-:S02]  /*8780*/  LEA.HI.X.SX32 R37, R47, R2, 0x1, P6 ;  /* 0x000000022f257211 */ /* 0x000fc400030f0eff */
[C---:B0-----:R-:W-:Y:S01]  /*8790*/  LEA R42, P6, R45.reuse, R0, 0x1 ;  /* 0x000000002d2a7211 */ /* 0x041fe200078c08ff */
[----:B------:R0:W-:Y:S03]  /*87a0*/  @P5 STG.E.U16 [R40.64], R5 ;  /* 0x0000000528005986 */ /* 0x0001e6000c101506 */
[----:B------:R-:W-:Y:S01]  /*87b0*/  LEA.HI.X.SX32 R43, R45, R2, 0x1, P6 ;  /* 0x000000022d2b7211 */ /* 0x000fe200030f0eff */
[----:B------:R0:W-:Y:S01]  /*87c0*/  @P3 STG.E.U16 [R36.64], R17 ;  /* 0x0000001124003986 */ /* 0x0001e2000c101506 */
[----:B------:R-:W-:-:S04]  /*87d0*/  IMAD R47, R3, 0x4, R45 ;  /* 0x00000004032f7824 */ /* 0x000fc800078e022d */
[----:B------:R-:W-:Y:S01]  /*87e0*/  IMAD R45, R3, 0x4, R47 ;  /* 0x00000004032d7824 */ /* 0x000fe200078e022f */
[----:B-1----:R-:W-:-:S04]  /*87f0*/  LEA R38, P6, R47, R0, 0x1 ;  /* 0x000000002f267211 */ /* 0x002fc800078c08ff */
[----:B------:R-:W-:Y:S01]  /*8800*/  LEA.HI.X.SX32 R39, R47, R2, 0x1, P6 ;  /* 0x000000022f277211 */ /* 0x000fe200030f0eff */
[----:B------:R-:W-:Y:S01]  /*8810*/  IMAD R47, R3, 0x4, R45 ;  /* 0x00000004032f7824 */ /* 0x000fe200078e022d */
[----:B0-----:R-:W-:-:S04]  /*8820*/  LEA R40, P6, R45, R0, 0x1 ;  /* 0x000000002d287211 */ /* 0x001fc800078c08ff */
[----:B------:R-:W-:Y:S02]  /*8830*/  LEA.HI.X.SX32 R41, R45, R2, 0x1, P6 ;  /* 0x000000022d297211 */ /* 0x000fe400030f0eff */
[----:B------:R-:W-:-:S04]  /*8840*/  LEA R36, P6, R47, R0, 0x1 ;  /* 0x000000002f247211 */ /* 0x000fc800078c08ff */
[----:B------:R-:W-:Y:S02]  /*8850*/  LEA.HI.X.SX32 R37, R47, R2, 0x1, P6 ;  /* 0x000000022f257211 */ /* 0x000fe400030f0eff */
[----:B---3--:R-:W-:Y:S02]  /*8860*/  ISETP.LT.AND P1, PT, R46, c[0x0][0x17c], !P0 ;  /* 0x00005f002e007a0c */ /* 0x008fe40004721270 */
[----:B-----5:R-:W-:Y:S02]  /*8870*/  ISETP.LT.AND P2, PT, R8, c[0x0][0x17c], !P0 ;  /* 0x00005f0008007a0c */ /* 0x020fe40004741270 */
[----:B------:R-:W3:Y:S01]  /*8880*/  LDL.LU R8, [R1+0x6c] ;  /* 0x00006c0001087983 */ /* 0x000ee20000300800 */
[----:B--2---:R-:W-:-:S03]  /*8890*/  ISETP.LT.AND P5, PT, R12, c[0x0][0x17c], !P0 ;  /* 0x00005f000c007a0c */ /* 0x004fc600047a1270 */
[----:B------:R-:W2:Y:S05]  /*88a0*/  LDL.LU R12, [R1+0x68] ;  /* 0x00006800010c7983 */ /* 0x000eaa0000300800 */
[----:B------:R-:W-:Y:S01]  /*88b0*/  @P1 STG.E.U16 [R42.64], R21 ;  /* 0x000000152a001986 */ /* 0x000fe2000c101506 */
[----:B------:R-:W-:Y:S02]  /*88c0*/  ISETP.LT.AND P3, PT, R16, c[0x0][0x17c], !P0 ;  /* 0x00005f0010007a0c */ /* 0x000fe40004761270 */
[----:B----4-:R-:W-:Y:S02]  /*88d0*/  ISETP.LT.AND P1, PT, R4, c[0x0][0x17c], !P0 ;  /* 0x00005f0004007a0c */ /* 0x010fe40004721270 */
[----:B------:R-:W4:Y:S01]  /*88e0*/  LDL.LU R4, [R1+0x64] ;  /* 0x0000640001047983 */ /* 0x000f220000300800 */
[----:B------:R-:W-:-:S03]  /*88f0*/  ISETP.LT.AND P4, PT, R44, c[0x0][0x17c], !P0 ;  /* 0x00005f002c007a0c */ /* 0x000fc60004781270 */
[----:B------:R-:W5:Y:S10]  /*8900*/  LDL.LU R16, [R1+0x60] ;  /* 0x0000600001107983 */ /* 0x000f740000300800 */
[----:B------:R-:W-:Y:S01]  /*8910*/  @P4 STG.E.U16 [R38.64], R25 ;  /* 0x0000001926004986 */ /* 0x000fe2000c101506 */
[----:B------:R-:W-:-:S03]  /*8920*/  ISETP.LT.AND P4, PT, R32, c[0x0][0x17c], !P0 ;  /* 0x00005f0020007a0c */ /* 0x000fc60004781270 */
[----:B------:R0:W-:Y:S04]  /*8930*/  @P2 STG.E.U16 [R40.64], R29 ;  /* 0x0000001d28002986 */ /* 0x0001e8000c101506 */
[----:B------:R1:W-:Y:S04]  /*8940*/  @P5 STG.E.U16 [R36.64], R33 ;  /* 0x0000002124005986 */ /* 0x0003e8000c101506 */
[----:B0-----:R-:W5:Y:S04]  /*8950*/  LDL.LU R40, [R1+0x5c] ;  /* 0x00005c0001287983 */ /* 0x001f680000300800 */
[----:B------:R-:W5:Y:S04]  /*8960*/  LDL.LU R32, [R1+0x58] ;  /* 0x0000580001207983 */ /* 0x000f680000300800 */
[----:B-1----:R-:W5:Y:S01]  /*8970*/  LDL.LU R36, [R1+0x54] ;  /* 0x0000540001247983 */ /* 0x002f620000300800 */
[----:B------:R-:W-:-:S03]  /*8980*/  ISETP.LT.AND P2, PT, R28, c[0x0][0x17c], !P0 ;  /* 0x00005f001c007a0c */ /* 0x000fc60004741270 */
[----:B------:R-:W5:Y:S04]  /*8990*/  LDL.LU R38, [R1+0x50] ;  /* 0x0000500001267983 */ /* 0x000f680000300800 */
[----:B------:R-:W5:Y:S01]  /*89a0*/  LDL.LU R28, [R1+0x4c] ;  /* 0x00004c00011c7983 */ /* 0x000f620000300800 */
[----:B------:R-:W-:Y:S01]  /*89b0*/  IMAD R45, R3, 0x4, R47 ;  /* 0x00000004032d7824 */ /* 0x000fe200078e022f */
[----:B------:R-:W-:-:S03]  /*89c0*/  PRMT R21, R9, 0x7632, R21 ;  /* 0x0000763209157816 */ /* 0x000fc60000000015 */
[----:B------:R-:W-:Y:S01]  /*89d0*/  IMAD R47, R3, 0x4, R45 ;  /* 0x00000004032f7824 */ /* 0x000fe200078e022d */
[----:B------:R-:W-:Y:S02]  /*89e0*/  LEA R42, P6, R45, R0, 0x1 ;  /* 0x000000002d2a7211 */ /* 0x000fe400078c08ff */
[----:B------:R-:W-:Y:S02]  /*89f0*/  PRMT R5, R13, 0x7632, R5 ;  /* 0x000076320d057816 */ /* 0x000fe40000000005 */
[----:B------:R-:W-:Y:S01]  /*8a00*/  LEA.HI.X.SX32 R43, R45, R2, 0x1, P6 ;  /* 0x000000022d2b7211 */ /* 0x000fe200030f0eff */
[----:B------:R-:W-:-:S04]  /*8a10*/  IMAD R13, R3, 0x4, R47 ;  /* 0x00000004030d7824 */ /* 0x000fc800078e022f */
[----:B------:R-:W-:Y:S01]  /*8a20*/  @P3 STG.E.U16 [R42.64], R21 ;  /* 0x000000152a003986 */ /* 0x000fe2000c101506 */
[----:B------:R-:W-:Y:S01]  /*8a30*/  IMAD R37, R3, 0x4, R13 ;  /* 0x0000000403257824 */ /* 0x000fe200078e020d */
[----:B------:R-:W-:-:S03]  /*8a40*/  PRMT R17, R5, 0x7632, R17 ;  /* 0x0000763205117816 */ /* 0x000fc60000000011 */
[----:B------:R-:W-:Y:S01]  /*8a50*/  IMAD R39, R3, 0x4, R37 ;  /* 0x0000000403277824 */ /* 0x000fe200078e0225 */
[----:B------:R-:W-:Y:S02]  /*8a60*/  PRMT R20, R17, 0x7632, R20 ;  /* 0x0000763211147816 */ /* 0x000fe40000000014 */
[----:B------:R-:W-:Y:S02]  /*8a70*/  PRMT R24, R21, 0x7632, R24 ;  /* 0x0000763215187816 */ /* 0x000fe40000000018 */
[----:B------:R-:W-:Y:S02]  /*8a80*/  PRMT R25, R25, 0x7632, R25 ;  /* 0x0000763219197816 */ /* 0x000fe40000000019 */
[----:B------:R-:W-:Y:S02]  /*8a90*/  PRMT R29, R29, 0x7632, R29 ;  /* 0x000076321d1d7816 */ /* 0x000fe4000000001d */
[----:B------:R-:W-:Y:S02]  /*8aa0*/  PRMT R33, R33, 0x7632, R33 ;  /* 0x0000763221217816 */ /* 0x000fe40000000021 */
[----:B---3--:R-:W-:-:S02]  /*8ab0*/  ISETP.LT.AND P5, PT, R8, c[0x0][0x17c], !P0 ;  /* 0x00005f0008007a0c */ /* 0x008fc400047a1270 */
[C---:B------:R-:W-:Y:S02]  /*8ac0*/  LEA R8, P6, R47.reuse, R0, 0x1 ;  /* 0x000000002f087211 */ /* 0x040fe400078c08ff */
[----:B--2---:R-:W-:Y:S02]  /*8ad0*/  ISETP.LT.AND P3, PT, R12, c[0x0][0x17c], !P0 ;  /* 0x00005f000c007a0c */ /* 0x004fe40004761270 */
[----:B------:R-:W-:Y:S02]  /*8ae0*/  LEA.HI.X.SX32 R9, R47, R2, 0x1, P6 ;  /* 0x000000022f097211 */ /* 0x000fe400030f0eff */
[----:B------:R-:W-:-:S03]  /*8af0*/  LEA R12, P6, R13, R0, 0x1 ;  /* 0x000000000d0c7211 */ /* 0x000fc600078c08ff */
[----:B------:R0:W-:Y:S01]  /*8b00*/  @P1 STG.E.U16 [R8.64], R5 ;  /* 0x0000000508001986 */ /* 0x0001e2000c101506 */
[----:B------:R-:W-:Y:S02]  /*8b10*/  LEA.HI.X.SX32 R13, R13, R2, 0x1, P6 ;  /* 0x000000020d0d7211 */ /* 0x000fe400030f0eff */
[----:B----4-:R-:W-:Y:S02]  /*8b20*/  ISETP.LT.AND P1, PT, R4, c[0x0][0x17c], !P0 ;  /* 0x00005f0004007a0c */ /* 0x010fe40004721270 */
[C---:B------:R-:W-:Y:S01]  /*8b30*/  LEA R4, P6, R37.reuse, R0, 0x1 ;  /* 0x0000000025047211 */ /* 0x040fe200078c08ff */
[----:B------:R1:W-:Y:S01]  /*8b40*/  @P4 STG.E.U16 [R12.64], R17 ;  /* 0x000000110c004986 */ /* 0x0003e2000c101506 */
[----:B-----5:R-:W-:Y:S02]  /*8b50*/  ISETP.LT.AND P4, PT, R16, c[0x0][0x17c], !P0 ;  /* 0x00005f0010007a0c */ /* 0x020fe40004781270 */
[----:B0-----:R-:W-:Y:S01]  /*8b60*/  LEA.HI.X.SX32 R5, R37, R2, 0x1, P6 ;  /* 0x0000000225057211 */ /* 0x001fe200030f0eff */
[----:B------:R-:W-:Y:S01]  /*8b70*/  IMAD R9, R3, 0x4, R39 ;  /* 0x0000000403097824 */ /* 0x000fe200078e0227 */
[C---:B------:R-:W-:Y:S01]  /*8b80*/  LEA R16, P6, R39.reuse, R0, 0x1 ;  /* 0x0000000027107211 */ /* 0x040fe200078c08ff */
[----:B------:R-:W2:Y:S03]  /*8b90*/  LDL.LU R37, [R1+0x48] ;  /* 0x0000480001257983 */ /* 0x000ea60000300800 */
[----:B-1----:R-:W-:Y:S01]  /*8ba0*/  LEA.HI.X.SX32 R17, R39, R2, 0x1, P6 ;  /* 0x0000000227117211 */ /* 0x002fe200030f0eff */
[----:B------:R-:W-:Y:S01]  /*8bb0*/  IMAD R13, R3, 0x4, R9 ;  /* 0x00000004030d7824 */ /* 0x000fe200078e0209 */
[----:B------:R-:W-:-:S03]  /*8bc0*/  LEA R8, P6, R9, R0, 0x1 ;  /* 0x0000000009087211 */ /* 0x000fc600078c08ff */
[----:B------:R-:W-:Y:S01]  /*8bd0*/  IMAD R21, R3, 0x4, R13 ;  /* 0x0000000403157824 */ /* 0x000fe200078e020d */
[----:B------:R-:W-:Y:S02]  /*8be0*/  LEA.HI.X.SX32 R9, R9, R2, 0x1, P6 ;  /* 0x0000000209097211 */ /* 0x000fe400030f0eff */
[C---:B------:R-:W-:Y:S01]  /*8bf0*/  LEA R12, P6, R13.reuse, R0, 0x1 ;  /* 0x000000000d0c7211 */ /* 0x040fe200078c08ff */
[----:B------:R0:W-:Y:S03]  /*8c00*/  @P2 STG.E.U16 [R4.64], R20 ;  /* 0x0000001404002986 */ /* 0x0001e6000c101506 */
[----:B------:R-:W-:Y:S01]  /*8c10*/  LEA.HI.X.SX32 R13, R13, R2, 0x1, P6 ;  /* 0x000000020d0d7211 */ /* 0x000fe200030f0eff */
[----:B------:R1:W-:Y:S04]  /*8c20*/  @P5 STG.E.U16 [R16.64], R24 ;  /* 0x0000001810005986 */ /* 0x0003e8000c101506 */
[----:B------:R-:W-:Y:S01]  /*8c30*/  @P3 STG.E.U16 [R8.64], R25 ;  /* 0x0000001908003986 */ /* 0x000fe2000c101506 */
[----:B0-----:R-:W-:-:S02]  /*8c40*/  LEA R4, P6, R21, R0, 0x1 ;  /* 0x0000000015047211 */ /* 0x001fc400078c08ff */
[----:B------:R-:W-:Y:S02]  /*8c50*/  ISETP.LT.AND P5, PT, R32, c[0x0][0x17c], !P0 ;  /* 0x00005f0020007a0c */ /* 0x000fe400047a1270 */
[----:B------:R-:W3:Y:S01]  /*8c60*/  LDL.LU R32, [R1+0x44] ;  /* 0x0000440001207983 */ /* 0x000ee20000300800 */
[----:B------:R-:W-:Y:S02]  /*8c70*/  ISETP.LT.AND P3, PT, R36, c[0x0][0x17c], !P0 ;  /* 0x00005f0024007a0c */ /* 0x000fe40004761270 */
[----:B------:R-:W-:Y:S01]  /*8c80*/  LEA.HI.X.SX32 R5, R21, R2, 0x1, P6 ;  /* 0x0000000215057211 */ /* 0x000fe200030f0eff */
[----:B------:R-:W4:Y:S01]  /*8c90*/  LDL.LU R36, [R1+0x40] ;  /* 0x0000400001247983 */ /* 0x000f220000300800 */
[----:B-1----:R-:W-:-:S03]  /*8ca0*/  IMAD R17, R3, 0x4, R21 ;  /* 0x0000000403117824 */ /* 0x002fc600078e0215 */
[----:B------:R-:W5:Y:S04]  /*8cb0*/  LDL.LU R24, [R1+0x3c] ;  /* 0x00003c0001187983 */ /* 0x000f680000300800 */
[----:B------:R-:W-:Y:S01]  /*8cc0*/  @P1 STG.E.U16 [R12.64], R29 ;  /* 0x0000001d0c001986 */ /* 0x000fe2000c101506 */
[----:B------:R-:W-:-:S03]  /*8cd0*/  LEA R16, P1, R17, R0, 0x1 ;  /* 0x0000000011107211 */ /* 0x000fc600078208ff */
[----:B------:R0:W-:Y:S01]  /*8ce0*/  @P4 STG.E.U16 [R4.64], R33 ;  /* 0x0000002104004986 */ /* 0x0001e2000c101506 */
[----:B------:R-:W-:Y:S01]  /*8cf0*/  IMAD R21, R3, 0x4, R17 ;  /* 0x0000000403157824 */ /* 0x000fe200078e0211 */
[----:B------:R-:W-:Y:S02]  /*8d00*/  LEA.HI.X.SX32 R17, R17, R2, 0x1, P1 ;  /* 0x0000000211117211 */ /* 0x000fe400008f0eff */
[----:B------:R-:W-:Y:S01]  /*8d10*/  ISETP.LT.AND P1, PT, R28, c[0x0][0x17c], !P0 ;  /* 0x00005f001c007a0c */ /* 0x000fe20004721270 */
[----:B0-----:R-:W5:Y:S04]  /*8d20*/  LDL.LU R33, [R1+0x38] ;  /* 0x0000380001217983 */ /* 0x001f680000300800 */
[----:B------:R-:W5:Y:S04]  /*8d30*/  LDL.LU R20, [R1+0x34] ;  /* 0x0000340001147983 */ /* 0x000f680000300800 */
[----:B------:R-:W5:Y:S01]  /*8d40*/  LDL.LU R28, [R1+0x30] ;  /* 0x00003000011c7983 */ /* 0x000f620000300800 */
[----:B------:R-:W-:Y:S01]  /*8d50*/  ISETP.LT.AND P2, PT, R40, c[0x0][0x17c], !P0 ;  /* 0x00005f0028007a0c */ /* 0x000fe20004741270 */
[----:B------:R-:W-:Y:S01]  /*8d60*/  IMAD R25, R3, 0x4, R21 ;  /* 0x0000000403197824 */ /* 0x000fe200078e0215 */
[----:B------:R-:W-:-:S04]  /*8d70*/  LEA R8, P6, R21, R0, 0x1 ;  /* 0x0000000015087211 */ /* 0x000fc800078c08ff */
[----:B------:R-:W-:Y:S01]  /*8d80*/  LEA.HI.X.SX32 R9, R21, R2, 0x1, P6 ;  /* 0x0000000215097211 */ /* 0x000fe200030f0eff */
[----:B------:R-:W-:-:S06]  /*8d90*/  IMAD R21, R3, 0x4, R25 ;  /* 0x0000000403157824 */ /* 0x000fcc00078e0219 */
[----:B------:R0:W-:Y:S01]  /*8da0*/  @P2 STG.E.U16 [R16.64], R10 ;  /* 0x0000000a10002986 */ /* 0x0001e2000c101506 */
[C---:B------:R-:W-:Y:S02]  /*8db0*/  LEA R12, P2, R25.reuse, R0, 0x1 ;  /* 0x00000000190c7211 */ /* 0x040fe400078408ff */
[----:B------:R-:W-:Y:S02]  /*8dc0*/  ISETP.LT.AND P4, PT, R38, c[0x0][0x17c], !P0 ;  /* 0x00005f0026007a0c */ /* 0x000fe40004781270 */
[----:B------:R-:W-:Y:S01]  /*8dd0*/  LEA.HI.X.SX32 R13, R25, R2, 0x1, P2 ;  /* 0x00000002190d7211 */ /* 0x000fe200010f0eff */
[----:B------:R-:W-:Y:S01]  /*8de0*/  IMAD R25, R3, 0x4, R21 ;  /* 0x0000000403197824 */ /* 0x000fe200078e0215 */
[C---:B------:R-:W-:Y:S01]  /*8df0*/  LEA R4, P6, R21.reuse, R0, 0x1 ;  /* 0x0000000015047211 */ /* 0x040fe200078c08ff */
[----:B------:R1:W-:Y:S03]  /*8e00*/  @P5 STG.E.U16 [R8.64], R14 ;  /* 0x0000000e08005986 */ /* 0x0003e6000c101506 */
[----:B------:R-:W-:Y:S01]  /*8e10*/  LEA.HI.X.SX32 R5, R21, R2, 0x1, P6 ;  /* 0x0000000215057211 */ /* 0x000fe200030f0eff */
[----:B------:R1:W-:Y:S01]  /*8e20*/  @P3 STG.E.U16 [R12.64], R6 ;  /* 0x000000060c003986 */ /* 0x0003e2000c101506 */
[----:B0-----:R-:W-:Y:S01]  /*8e30*/  LEA R16, P3, R25, R0, 0x1 ;  /* 0x0000000019107211 */ /* 0x001fe200078608ff */
[----:B------:R-:W-:-:S03]  /*8e40*/  IMAD R21, R3, 0x4, R25 ;  /* 0x0000000403157824 */ /* 0x000fc600078e0219 */
[----:B------:R-:W-:Y:S01]  /*8e50*/  LEA.HI.X.SX32 R17, R25, R2, 0x1, P3 ;  /* 0x0000000219117211 */ /* 0x000fe200018f0eff */
[----:B------:R-:W-:Y:S01]  /*8e60*/  IMAD R25, R3, 0x4, R21 ;  /* 0x0000000403197824 */ /* 0x000fe200078e0215 */
[C---:B-1----:R-:W-:Y:S01]  /*8e70*/  LEA R8, P6, R21.reuse, R0, 0x1 ;  /* 0x0000000015087211 */ /* 0x042fe200078c08ff */
[----:B------:R0:W-:Y:S03]  /*8e80*/  @P4 STG.E.U16 [R4.64], R18 ;  /* 0x0000001204004986 */ /* 0x0001e6000c101506 */
[----:B------:R-:W-:Y:S01]  /*8e90*/  LEA.HI.X.SX32 R9, R21, R2, 0x1, P6 ;  /* 0x0000000215097211 */ /* 0x000fe200030f0eff */
[----:B------:R1:W-:Y:S01]  /*8ea0*/  @P1 STG.E.U16 [R16.64], R22 ;  /* 0x0000001610001986 */ /* 0x0003e2000c101506 */
[----:B------:R-:W-:Y:S01]  /*8eb0*/  LEA R12, P1, R25, R0, 0x1 ;  /* 0x00000000190c7211 */ /* 0x000fe200078208ff */
[----:B------:R-:W-:-:S03]  /*8ec0*/  IMAD R21, R3, 0x4, R25 ;  /* 0x0000000403157824 */ /* 0x000fc600078e0219 */
[----:B------:R-:W-:Y:S01]  /*8ed0*/  LEA.HI.X.SX32 R13, R25, R2, 0x1, P1 ;  /* 0x00000002190d7211 */ /* 0x000fe200008f0eff */
[----:B------:R-:W-:Y:S01]  /*8ee0*/  IMAD R25, R3, 0x4, R21 ;  /* 0x0000000403197824 */ /* 0x000fe200078e0215 */
[----:B0-----:R-:W-:-:S04]  /*8ef0*/  LEA R4, P6, R21, R0, 0x1 ;  /* 0x0000000015047211 */ /* 0x001fc800078c08ff */
[----:B------:R-:W-:Y:S02]  /*8f00*/  LEA.HI.X.SX32 R5, R21, R2, 0x1, P6 ;  /* 0x0000000215057211 */ /* 0x000fe400030f0eff */
[C---:B-1----:R-:W-:Y:S02]  /*8f10*/  LEA R16, P6, R25.reuse, R0, 0x1 ;  /* 0x0000000019107211 */ /* 0x042fe400078c08ff */
[----:B------:R-:W-:Y:S02]  /*8f20*/  PRMT R10, R10, 0x7632, R10 ;  /* 0x000076320a0a7816 */ /* 0x000fe4000000000a */
[----:B------:R-:W-:Y:S02]  /*8f30*/  LEA.HI.X.SX32 R17, R25, R2, 0x1, P6 ;  /* 0x0000000219117211 */ /* 0x000fe400030f0eff */
[----:B--2---:R-:W-:-:S13]  /*8f40*/  ISETP.LT.AND P2, PT, R37, c[0x0][0x17c], !P0 ;  /* 0x00005f0025007a0c */ /* 0x004fda0004741270 */
[----:B------:R-:W-:Y:S01]  /*8f50*/  @P2 STG.E.U16 [R8.64], R26 ;  /* 0x0000001a08002986 */ /* 0x000fe2000c101506 */
[----:B---3--:R-:W-:-:S03]  /*8f60*/  ISETP.LT.AND P5, PT, R32, c[0x0][0x17c], !P0 ;  /* 0x00005f0020007a0c */ /* 0x008fc600047a1270 */
[----:B------:R-:W2:Y:S01]  /*8f70*/  LDL.LU R32, [R1+0x2c] ;  /* 0x00002c0001207983 */ /* 0x000ea20000300800 */
[----:B----4-:R-:W-:-:S03]  /*8f80*/  ISETP.LT.AND P4, PT, R36, c[0x0][0x17c], !P0 ;  /* 0x00005f0024007a0c */ /* 0x010fc60004781270 */
[----:B------:R-:W3:Y:S01]  /*8f90*/  LDL.LU R29, [R1+0x28] ;  /* 0x00002800011d7983 */ /* 0x000ee20000300800 */
[----:B-----5:R-:W-:-:S03]  /*8fa0*/  ISETP.LT.AND P3, PT, R24, c[0x0][0x17c], !P0 ;  /* 0x00005f0018007a0c */ /* 0x020fc60004761270 */
[----:B------:R-:W4:Y:S04]  /*8fb0*/  LDL.LU R24, [R1+0x24] ;  /* 0x0000240001187983 */ /* 0x000f280000300800 */
[----:B------:R-:W-:Y:S04]  /*8fc0*/  @P5 STG.E.U16 [R12.64], R30 ;  /* 0x0000001e0c005986 */ /* 0x000fe8000c101506 */
[----:B------:R-:W-:Y:S04]  /*8fd0*/  @P4 STG.E.U16 [R4.64], R34 ;  /* 0x0000002204004986 */ /* 0x000fe8000c101506 */
[----:B------:R0:W-:Y:S01]  /*8fe0*/  @P3 STG.E.U16 [R16.64], R10 ;  /* 0x0000000a10003986 */ /* 0x0001e2000c101506 */
[----:B------:R-:W-:-:S03]  /*8ff0*/  ISETP.LT.AND P2, PT, R20, c[0x0][0x17c], !P0 ;  /* 0x00005f0014007a0c */ /* 0x000fc60004741270 */
[----:B------:R-:W5:Y:S01]  /*9000*/  LDL.LU R20, [R1+0x20] ;  /* 0x0000200001147983 */ /* 0x000f620000300800 */
[----:B------:R-:W-:-:S03]  /*9010*/  ISETP.LT.AND P5, PT, R28, c[0x0][0x17c], !P0 ;  /* 0x00005f001c007a0c */ /* 0x000fc600047a1270 */
[----:B------:R-:W3:Y:S04]  /*9020*/  LDL.LU R28, [R1+0x1c] ;  /* 0x00001c00011c7983 */ /* 0x000ee80000300800 */
[----:B0-----:R-:W3:Y:S01]  /*9030*/  LDL.LU R10, [R1+0x18] ;  /* 0x00001800010a7983 */ /* 0x001ee20000300800 */
[----:B------:R-:W-:Y:S01]  /*9040*/  IMAD R9, R3, 0x4, R25 ;  /* 0x0000000403097824 */ /* 0x000fe200078e0219 */
[----:B------:R-:W-:Y:S02]  /*9050*/  ISETP.LT.AND P1, PT, R33, c[0x0][0x17c], !P0 ;  /* 0x00005f0021007a0c */ /* 0x000fe40004721270 */
[----:B------:R-:W3:Y:S01]  /*9060*/  LDL.LU R25, [R1+0x14] ;  /* 0x0000140001197983 */ /* 0x000ee20000300800 */
[----:B------:R-:W-:Y:S01]  /*9070*/  IMAD R21, R3, 0x4, R9 ;  /* 0x0000000403157824 */ /* 0x000fe200078e0209 */
[----:B------:R-:W-:-:S02]  /*9080*/  LEA R8, P6, R9, R0, 0x1 ;  /* 0x0000000009087211 */ /* 0x000fc400078c08ff */
[----:B------:R-:W-:Y:S01]  /*9090*/  PRMT R14, R14, 0x7632, R14 ;  /* 0x000076320e0e7816 */ /* 0x000fe2000000000e */
[----:B------:R-:W-:Y:S01]  /*90a0*/  IMAD R5, R3, 0x4, R21 ;  /* 0x0000000403057824 */ /* 0x000fe200078e0215 */
[----:B------:R-:W-:Y:S02]  /*90b0*/  LEA.HI.X.SX32 R9, R9, R2, 0x1, P6 ;  /* 0x0000000209097211 */ /* 0x000fe400030f0eff */
[----:B------:R-:W-:Y:S01]  /*90c0*/  LEA R12, P6, R21, R0, 0x1 ;  /* 0x00000000150c7211 */ /* 0x000fe200078c08ff */
[----:B------:R-:W-:Y:S01]  /*90d0*/  IMAD R17, R3, 0x4, R5 ;  /* 0x0000000403117824 */ /* 0x000fe200078e0205 */
[----:B------:R-:W-:Y:S02]  /*90e0*/  PRMT R6, R6, 0x7632, R6 ;  /* 0x0000763206067816 */ /* 0x000fe40000000006 */
[----:B------:R-:W-:Y:S01]  /*90f0*/  LEA.HI.X.SX32 R13, R21, R2, 0x1, P6 ;  /* 0x00000002150d7211 */ /* 0x000fe200030f0eff */
[----:B------:R-:W-:Y:S01]  /*9100*/  @P1 STG.E.U16 [R8.64], R14 ;  /* 0x0000000e08001986 */ /* 0x000fe2000c101506 */
[----:B------:R-:W-:-:S04]  /*9110*/  LEA R4, P6, R5, R0, 0x1 ;  /* 0x0000000005047211 */ /* 0x000fc800078c08ff */
[----:B------:R-:W-:Y:S01]  /*9120*/  LEA.HI.X.SX32 R5, R5, R2, 0x1, P6 ;  /* 0x0000000205057211 */ /* 0x000fe200030f0eff */
[----:B------:R-:W-:Y:S01]  /*9130*/  @P2 STG.E.U16 [R12.64], R6 ;  /* 0x000000060c002986 */ /* 0x000fe2000c101506 */
[----:B------:R-:W-:Y:S01]  /*9140*/  LEA R16, P6, R17, R0, 0x1 ;  /* 0x0000000011107211 */ /* 0x000fe200078c08ff */
[----:B------:R-:W-:Y:S01]  /*9150*/  IMAD R21, R3, 0x4, R17 ;  /* 0x0000000403157824 */ /* 0x000fe200078e0211 */
[----:B------:R-:W-:Y:S02]  /*9160*/  PRMT R18, R18, 0x7632, R18 ;  /* 0x0000763212127816 */ /* 0x000fe40000000012 */
[----:B------:R-:W-:Y:S02]  /*9170*/  LEA.HI.X.SX32 R17, R17, R2, 0x1, P6 ;  /* 0x0000000211117211 */ /* 0x000fe400030f0eff */
[----:B------:R-:W-:Y:S01]  /*9180*/  PRMT R22, R22, 0x7632, R22 ;  /* 0x0000763216167816 */ /* 0x000fe20000000016 */
[----:B------:R0:W-:Y:S01]  /*9190*/  @P5 STG.E.U16 [R4.64], R18 ;  /* 0x0000001204005986 */ /* 0x0001e2000c101506 */
[----:B--2---:R-:W-:-:S02]  /*91a0*/  ISETP.LT.AND P4, PT, R32, c[0x0][0x17c], !P0 ;  /* 0x00005f0020007a0c */ /* 0x004fc40004781270 */
[----:B----4-:R-:W-:Y:S02]  /*91b0*/  ISETP.LT.AND P1, PT, R24, c[0x0][0x17c], !P0 ;  /* 0x00005f0018007a0c */ /* 0x010fe40004721270 */
[----:B------:R-:W2:Y:S09]  /*91c0*/  LDL.LU R24, [R1+0x10] ;  /* 0x0000100001187983 */ /* 0x000eb20000300800 */
[----:B------:R1:W-:Y:S01]  /*91d0*/  @P4 STG.E.U16 [R16.64], R22 ;  /* 0x0000001610004986 */ /* 0x0003e2000c101506 */
[----:B-----5:R-:W-:-:S03]  /*91e0*/  ISETP.LT.AND P2, PT, R20, c[0x0][0x17c], !P0 ;  /* 0x00005f0014007a0c */ /* 0x020fc60004741270 */
[----:B------:R-:W4:Y:S04]  /*91f0*/  LDL.LU R20, [R1+0xc] ;  /* 0x00000c0001147983 */ /* 0x000f280000300800 */
[----:B0-----:R-:W5:Y:S01]  /*9200*/  LDL.LU R18, [R1+0x8] ;  /* 0x0000080001127983 */ /* 0x001f620000300800 */
[----:B---3--:R-:W-:-:S03]  /*9210*/  ISETP.LT.AND P4, PT, R10, c[0x0][0x17c], !P0 ;  /* 0x00005f000a007a0c */ /* 0x008fc60004781270 */
[----:B------:R-:W3:Y:S04]  /*9220*/  LDL.LU R14, [R1+0x4] ;  /* 0x00000400010e7983 */ /* 0x000ee80000300800 */
[----:B------:R-:W3:Y:S01]  /*9230*/  LDL.LU R10, [R1] ;  /* 0x00000000010a7983 */ /* 0x000ee20000300800 */
[----:B------:R-:W-:Y:S01]  /*9240*/  LEA R8, P6, R21, R0, 0x1 ;  /* 0x0000000015087211 */ /* 0x000fe200078c08ff */
[----:B------:R-:W-:Y:S01]  /*9250*/  IMAD R13, R3, 0x4, R21 ;  /* 0x00000004030d7824 */ /* 0x000fe200078e0215 */
[----:B------:R-:W-:Y:S02]  /*9260*/  ISETP.LT.AND P3, PT, R29, c[0x0][0x17c], !P0 ;  /* 0x00005f001d007a0c */ /* 0x000fe40004761270 */
[----:B------:R-:W-:Y:S01]  /*9270*/  LEA.HI.X.SX32 R9, R21, R2, 0x1, P6 ;  /* 0x0000000215097211 */ /* 0x000fe200030f0eff */
[----:B------:R-:W-:Y:S01]  /*9280*/  IMAD R5, R3, 0x4, R13 ;  /* 0x0000000403057824 */ /* 0x000fe200078e020d */
[----:B------:R-:W-:-:S02]  /*9290*/  LEA R12, P6, R13, R0, 0x1 ;  /* 0x000000000d0c7211 */ /* 0x000fc400078c08ff */
[----:B------:R-:W-:Y:S01]  /*92a0*/  PRMT R26, R26, 0x7632, R26 ;  /* 0x000076321a1a7816 */ /* 0x000fe2000000001a */
[----:B------:R-:W-:Y:S01]  /*92b0*/  IMAD R21, R3, 0x4, R5 ;  /* 0x0000000403157824 */ /* 0x000fe200078e0205 */
[----:B------:R-:W-:Y:S02]  /*92c0*/  LEA.HI.X.SX32 R13, R13, R2, 0x1, P6 ;  /* 0x000000020d0d7211 */ /* 0x000fe400030f0eff */
[----:B------:R-:W-:-:S03]  /*92d0*/  LEA R4, P6, R5, R0, 0x1 ;  /* 0x0000000005047211 */ /* 0x000fc600078c08ff */
[----:B------:R0:W-:Y:S01]  /*92e0*/  @P3 STG.E.U16 [R8.64], R26 ;  /* 0x0000001a08003986 */ /* 0x0001e2000c101506 */
[----:B------:R-:W-:Y:S02]  /*92f0*/  LEA.HI.X.SX32 R5, R5, R2, 0x1, P6 ;  /* 0x0000000205057211 */ /* 0x000fe400030f0eff */
[C---:B-1----:R-:W-:Y:S02]  /*9300*/  LEA R16, P6, R21.reuse, R0, 0x1 ;  /* 0x0000000015107211 */ /* 0x042fe400078c08ff */
[----:B------:R-:W-:Y:S02]  /*9310*/  PRMT R6, R30, 0x7632, R6 ;  /* 0x000076321e067816 */ /* 0x000fe40000000006 */
[----:B------:R-:W-:Y:S01]  /*9320*/  LEA.HI.X.SX32 R17, R21, R2, 0x1, P6 ;  /* 0x0000000215117211 */ /* 0x000fe200030f0eff */
[----:B0-----:R-:W-:Y:S01]  /*9330*/  IMAD R9, R3, 0x4, R21 ;  /* 0x0000000403097824 */ /* 0x001fe200078e0215 */
[----:B------:R-:W-:-:S03]  /*9340*/  ISETP.LT.AND P5, PT, R28, c[0x0][0x17c], !P0 ;  /* 0x00005f001c007a0c */ /* 0x000fc600047a1270 */
[----:B------:R-:W-:Y:S01]  /*9350*/  IMAD R21, R3, 0x4, R9 ;  /* 0x0000000403157824 */ /* 0x000fe200078e0209 */
[----:B------:R-:W-:Y:S01]  /*9360*/  LEA R8, P6, R9, R0, 0x1 ;  /* 0x0000000009087211 */ /* 0x000fe200078c08ff */
[----:B------:R0:W-:Y:S01]  /*9370*/  @P1 STG.E.U16 [R12.64], R6 ;  /* 0x000000060c001986 */ /* 0x0001e2000c101506 */
[----:B------:R-:W-:Y:S01]  /*9380*/  ISETP.LT.AND P3, PT, R25, c[0x0][0x17c], !P0 ;  /* 0x00005f0019007a0c */ /* 0x000fe20004761270 */
[----:B------:R-:W-:Y:S01]  /*9390*/  IMAD R25, R3, 0x4, R21 ;  /* 0x0000000403197824 */ /* 0x000fe200078e0215 */
[----:B------:R-:W-:Y:S02]  /*93a0*/  PRMT R34, R34, 0x7632, R34 ;  /* 0x0000763222227816 */ /* 0x000fe40000000022 */
[----:B------:R-:W-:-:S03]  /*93b0*/  LEA.HI.X.SX32 R9, R9, R2, 0x1, P6 ;  /* 0x0000000209097211 */ /* 0x000fc600030f0eff */
[----:B------:R1:W-:Y:S01]  /*93c0*/  @P2 STG.E.U16 [R4.64], R34 ;  /* 0x0000002204002986 */ /* 0x0003e2000c101506 */
[----:B0-----:R-:W-:-:S04]  /*93d0*/  LEA R12, P6, R21, R0, 0x1 ;  /* 0x00000000150c7211 */ /* 0x001fc800078c08ff */
[----:B------:R-:W-:Y:S01]  /*93e0*/  LEA.HI.X.SX32 R13, R21, R2, 0x1, P6 ;  /* 0x00000002150d7211 */ /* 0x000fe200030f0eff */
[----:B------:R-:W-:Y:S01]  /*93f0*/  IMAD R21, R3, 0x4, R25 ;  /* 0x0000000403157824 */ /* 0x000fe200078e0219 */
[C---:B-1----:R-:W-:Y:S01]  /*9400*/  LEA R4, P6, R25.reuse, R0, 0x1 ;  /* 0x0000000019047211 */ /* 0x042fe200078c08ff */
[----:B------:R0:W-:Y:S03]  /*9410*/  @P5 STG.E.U16 [R16.64], R11 ;  /* 0x0000000b10005986 */ /* 0x0001e6000c101506 */
[----:B------:R-:W-:Y:S01]  /*9420*/  LEA.HI.X.SX32 R5, R25, R2, 0x1, P6 ;  /* 0x0000000219057211 */ /* 0x000fe200030f0eff */
[----:B------:R-:W-:Y:S01]  /*9430*/  IMAD R25, R3, 0x4, R21 ;  /* 0x0000000403197824 */ /* 0x000fe200078e0215 */
        /* <DEDUP_REMOVED lines=8> */
[----:B0-----:R-:W-:-:S04]  /*94c0*/  LEA R12, P6, R21, R0, 0x1 ;  /* 0x00000000150c7211 */ /* 0x001fc800078c08ff */
[----:B------:R-:W-:Y:S01]  /*94d0*/  LEA.HI.X.SX32 R13, R21, R2, 0x1, P6 ;  /* 0x00000002150d7211 */ /* 0x000fe200030f0eff */
[----:B------:R-:W-:Y:S01]  /*94e0*/  IMAD R21, R3, 0x4, R25 ;  /* 0x0000000403157824 */ /* 0x000fe200078e0219 */
[----:B------:R-:W-:Y:S02]  /*94f0*/  PRMT R6, R15, 0x7632, R6 ;  /* 0x000076320f067816 */ /* 0x000fe40000000006 */
[----:B--2---:R-:W-:-:S13]  /*9500*/  ISETP.LT.AND P1, PT, R24, c[0x0][0x17c], !P0 ;  /* 0x00005f0018007a0c */ /* 0x004fda0004721270 */
[----:B------:R0:W-:Y:S01]  /*9510*/  @P1 STG.E.U16 [R4.64], R19 ;  /* 0x0000001304001986 */ /* 0x0001e2000c101506 */
[----:B----4-:R-:W-:Y:S02]  /*9520*/  ISETP.LT.AND P2, PT, R20, c[0x0][0x17c], !P0 ;  /* 0x00005f0014007a0c */ /* 0x010fe40004741270 */
[----:B-----5:R-:W-:Y:S02]  /*9530*/  ISETP.LT.AND P5, PT, R18, c[0x0][0x17c], !P0 ;  /* 0x00005f0012007a0c */ /* 0x020fe400047a1270 */
[----:B0-----:R-:W-:Y:S02]  /*9540*/  LEA R4, P6, R25, R0, 0x1 ;  /* 0x0000000019047211 */ /* 0x001fe400078c08ff */
[----:B---3--:R-:W-:Y:S02]  /*9550*/  ISETP.LT.AND P4, PT, R14, c[0x0][0x17c], !P0 ;  /* 0x00005f000e007a0c */ /* 0x008fe40004781270 */
[----:B------:R-:W-:-:S05]  /*9560*/  ISETP.LT.AND P3, PT, R10, c[0x0][0x17c], !P0 ;  /* 0x00005f000a007a0c */ /* 0x000fca0004761270 */
[----:B------:R0:W-:Y:S01]  /*9570*/  @P2 STG.E.U16 [R16.64], R23 ;  /* 0x0000001710002986 */ /* 0x0001e2000c101506 */
[----:B------:R-:W-:Y:S01]  /*9580*/  LEA.HI.X.SX32 R5, R25, R2, 0x1, P6 ;  /* 0x0000000219057211 */ /* 0x000fe200030f0eff */
[----:B------:R-:W-:Y:S01]  /*9590*/  IMAD R25, R3, 0x4, R21 ;  /* 0x0000000403197824 */ /* 0x000fe200078e0215 */
[----:B------:R-:W-:Y:S01]  /*95a0*/  ISETP.LT.AND P1, PT, R252, c[0x0][0x17c], !P0 ;  /* 0x00005f00fc007a0c */ /* 0x000fe20004721270 */
[----:B------:R1:W-:Y:S01]  /*95b0*/  @P5 STG.E.U16 [R8.64], R27 ;  /* 0x0000001b08005986 */ /* 0x0003e2000c101506 */
[----:B0-----:R-:W-:-:S03]  /*95c0*/  LEA R16, P6, R21, R0, 0x1 ;  /* 0x0000000015107211 */ /* 0x001fc600078c08ff */
[----:B------:R-:W-:Y:S01]  /*95d0*/  @P4 STG.E.U16 [R12.64], R31 ;  /* 0x0000001f0c004986 */ /* 0x000fe2000c101506 */
[----:B------:R-:W-:Y:S01]  /*95e0*/  LEA.HI.X.SX32 R17, R21, R2, 0x1, P6 ;  /* 0x0000000215117211 */ /* 0x000fe200030f0eff */
[----:B------:R-:W-:Y:S02]  /*95f0*/  IMAD R21, R3, 0x4, R25 ;  /* 0x0000000403157824 */ /* 0x000fe400078e0219 */
[----:B------:R0:W-:Y:S01]  /*9600*/  @P3 STG.E.U16 [R4.64], R35 ;  /* 0x0000002304003986 */ /* 0x0001e2000c101506 */
[----:B------:R-:W-:Y:S02]  /*9610*/  ISETP.LT.AND P2, PT, R251, c[0x0][0x17c], !P0 ;  /* 0x00005f00fb007a0c */ /* 0x000fe40004741270 */
[----:B-1----:R-:W-:Y:S02]  /*9620*/  LEA R8, P6, R25, R0, 0x1 ;  /* 0x0000000019087211 */ /* 0x002fe400078c08ff */
[----:B0-----:R-:W-:Y:S01]  /*9630*/  PRMT R5, R11, 0x7632, R5 ;  /* 0x000076320b057816 */ /* 0x001fe20000000005 */
[----:B------:R-:W-:-:S04]  /*9640*/  IMAD R11, R3, 0x4, R21 ;  /* 0x00000004030b7824 */ /* 0x000fc800078e0215 */
[----:B------:R-:W-:Y:S01]  /*9650*/  IMAD R13, R3, 0x4, R11 ;  /* 0x00000004030d7824 */ /* 0x000fe200078e020b */
[----:B------:R0:W-:Y:S01]  /*9660*/  @P1 STG.E.U16 [R16.64], R5 ;  /* 0x0000000510001986 */ /* 0x0001e2000c101506 */
[----:B------:R-:W-:Y:S02]  /*9670*/  LEA R4, P1, R21, R0, 0x1 ;  /* 0x0000000015047211 */ /* 0x000fe400078208ff */
[----:B------:R-:W-:Y:S01]  /*9680*/  IMAD R15, R3, 0x4, R13 ;  /* 0x00000004030f7824 */ /* 0x000fe200078e020d */
[----:B------:R-:W-:Y:S02]  /*9690*/  LEA.HI.X.SX32 R9, R25, R2, 0x1, P6 ;  /* 0x0000000219097211 */ /* 0x000fe400030f0eff */
[----:B------:R-:W-:Y:S02]  /*96a0*/  LEA R12, P6, R13, R0, 0x1 ;  /* 0x000000000d0c7211 */ /* 0x000fe400078c08ff */
[-C--:B0-----:R-:W-:Y:S01]  /*96b0*/  LEA.HI.X.SX32 R5, R21, R2.reuse, 0x1, P1 ;  /* 0x0000000215057211 */ /* 0x081fe200008f0eff */
[----:B------:R-:W-:Y:S01]  /*96c0*/  IMAD R21, R3, 0x4, R15 ;  /* 0x0000000403157824 */ /* 0x000fe200078e020f */
[----:B------:R0:W-:Y:S01]  /*96d0*/  @P2 STG.E.U16 [R8.64], R6 ;  /* 0x0000000608002986 */ /* 0x0001e2000c101506 */
[----:B------:R-:W-:-:S02]  /*96e0*/  LEA.HI.X.SX32 R13, R13, R2, 0x1, P6 ;  /* 0x000000020d0d7211 */ /* 0x000fc400030f0eff */
[-C--:B------:R-:W-:Y:S01]  /*96f0*/  LEA R10, P2, R11, R0.reuse, 0x1 ;  /* 0x000000000b0a7211 */ /* 0x080fe200078408ff */
[----:B------:R-:W-:Y:S01]  /*9700*/  IMAD R3, R3, 0x4, R21 ;  /* 0x0000000403037824 */ /* 0x000fe200078e0215 */
[-C--:B------:R-:W-:Y:S02]  /*9710*/  LEA R14, P6, R15, R0.reuse, 0x1 ;  /* 0x000000000f0e7211 */ /* 0x080fe400078c08ff */
[----:B------:R-:W-:Y:S02]  /*9720*/  ISETP.LT.AND P5, PT, R250, c[0x0][0x17c], !P0 ;  /* 0x00005f00fa007a0c */ /* 0x000fe400047a1270 */
[----:B------:R-:W-:Y:S02]  /*9730*/  ISETP.LT.AND P4, PT, R249, c[0x0][0x17c], !P0 ;  /* 0x00005f00f9007a0c */ /* 0x000fe40004781270 */
[----:B0-----:R-:W-:Y:S02]  /*9740*/  LEA R8, P1, R21, R0, 0x1 ;  /* 0x0000000015087211 */ /* 0x001fe400078208ff */
[----:B------:R-:W-:-:S02]  /*9750*/  ISETP.LT.AND P3, PT, R248, c[0x0][0x17c], !P0 ;  /* 0x00005f00f8007a0c */ /* 0x000fc40004761270 */
[-C--:B------:R-:W-:Y:S02]  /*9760*/  LEA.HI.X.SX32 R11, R11, R2.reuse, 0x1, P2 ;  /* 0x000000020b0b7211 */ /* 0x080fe400010f0eff */
[----:B------:R-:W-:Y:S02]  /*9770*/  LEA.HI.X.SX32 R15, R15, R2, 0x1, P6 ;  /* 0x000000020f0f7211 */ /* 0x000fe400030f0eff */
[----:B------:R-:W-:Y:S02]  /*9780*/  ISETP.LT.AND P2, PT, R247, c[0x0][0x17c], !P0 ;  /* 0x00005f00f7007a0c */ /* 0x000fe40004741270 */
[----:B------:R-:W-:Y:S02]  /*9790*/  LEA R16, P6, R3, R0, 0x1 ;  /* 0x0000000003107211 */ /* 0x000fe400078c08ff */
[----:B------:R-:W-:Y:S02]  /*97a0*/  LEA.HI.X.SX32 R9, R21, R2, 0x1, P1 ;  /* 0x0000000215097211 */ /* 0x000fe400008f0eff */
[----:B------:R-:W-:-:S02]  /*97b0*/  ISETP.LT.AND P1, PT, R246, c[0x0][0x17c], !P0 ;  /* 0x00005f00f6007a0c */ /* 0x000fc40004721270 */
[----:B------:R-:W-:Y:S02]  /*97c0*/  ISETP.LT.AND P0, PT, R245, c[0x0][0x17c], !P0 ;  /* 0x00005f00f5007a0c */ /* 0x000fe40004701270 */
[----:B------:R-:W-:Y:S02]  /*97d0*/  LEA.HI.X.SX32 R17, R3, R2, 0x1, P6 ;  /* 0x0000000203117211 */ /* 0x000fe400030f0eff */
[----:B------:R-:W-:Y:S02]  /*97e0*/  PRMT R2, R7, 0x7632, R2 ;  /* 0x0000763207027816 */ /* 0x000fe40000000002 */
[----:B------:R-:W-:Y:S02]  /*97f0*/  PRMT R19, R19, 0x7632, R19 ;  /* 0x0000763213137816 */ /* 0x000fe40000000013 */
[----:B------:R-:W-:Y:S02]  /*9800*/  PRMT R6, R23, 0x7632, R6 ;  /* 0x0000763217067816 */ /* 0x000fe40000000006 */
[----:B------:R-:W-:Y:S01]  /*9810*/  PRMT R7, R27, 0x7632, R7 ;  /* 0x000076321b077816 */ /* 0x000fe20000000007 */
[----:B------:R0:W-:Y:S01]  /*9820*/  @P5 STG.E.U16 [R4.64], R2 ;  /* 0x0000000204005986 */ /* 0x0001e2000c101506 */
[----:B------:R-:W-:-:S03]  /*9830*/  PRMT R31, R31, 0x7632, R31 ;  /* 0x000076321f1f7816 */ /* 0x000fc6000000001f */
[----:B------:R0:W-:Y:S04]  /*9840*/  @P4 STG.E.U16 [R10.64], R19 ;  /* 0x000000130a004986 */ /* 0x0001e8000c101506 */
[----:B------:R0:W-:Y:S04]  /*9850*/  @P3 STG.E.U16 [R12.64], R6 ;  /* 0x000000060c003986 */ /* 0x0001e8000c101506 */
[----:B------:R0:W-:Y:S04]  /*9860*/  @P2 STG.E.U16 [R14.64], R7 ;  /* 0x000000070e002986 */ /* 0x0001e8000c101506 */
[----:B------:R0:W-:Y:S01]  /*9870*/  @P1 STG.E.U16 [R8.64], R31 ;  /* 0x0000001f08001986 */ /* 0x0001e2000c101506 */
[----:B------:R-:W-:Y:S05]  /*9880*/  @!P0 EXIT ;  /* 0x000000000000894d */ /* 0x000fea0003800000 */
[----:B0-----:R-:W-:-:S05]  /*9890*/  PRMT R8, R35, 0x7632, R8 ;  /* 0x0000763223087816 */ /* 0x001fca0000000008 */
[----:B------:R-:W-:Y:S01]  /*98a0*/  STG.E.U16 [R16.64], R8 ;  /* 0x0000000810007986 */ /* 0x000fe2000c101506 */
[----:B------:R-:W-:Y:S05]  /*98b0*/  EXIT ;  /* 0x000000000000794d */ /* 0x000fea0003800000 */
.L_x_4:
[----:B------:R-:W-:-:S00]  /*98c0*/  BRA `(.L_x_4) ;  /* 0xfffffff000007947 */ /* 0x000fc0000383ffff */
[----:B------:R-:W-:-:S00]  /*98d0*/  NOP ;  /* 0x0000000000007918 */ /* 0x000fc00000000000 */
        /* <DEDUP_REMOVED lines=10> */
.L_x_5:


//--------------------- .nv.shared.matmul_kernel  --------------------------
	.section	.nv.shared.matmul_kernel,"aw",@nobits
	.sectionflags	@""
	.align	16
